//
// Generated by NVIDIA NVVM Compiler
//
// Compiler Build ID: CL-36424714
// Cuda compilation tools, release 13.0, V13.0.88
// Based on NVVM 20.0.0
//

.version 9.0
.target sm_100
.address_size 64

	// .globl	_Z21aes256_encrypt_kernelPhS_PKh
.const .align 1 .b8 d_sbox[256];
.const .align 1 .b8 d_inv_sbox[256];

.visible .entry _Z21aes256_encrypt_kernelPhS_PKh(
	.param .u64 .ptr .align 1 _Z21aes256_encrypt_kernelPhS_PKh_param_0,
	.param .u64 .ptr .align 1 _Z21aes256_encrypt_kernelPhS_PKh_param_1,
	.param .u64 .ptr .align 1 _Z21aes256_encrypt_kernelPhS_PKh_param_2
)
{
	.reg .pred 	%p<67>;
	.reg .b16 	%rs<959>;
	.reg .b32 	%r<11>;
	.reg .b64 	%rd<114>;

	ld.param.u64 	%rd3, [_Z21aes256_encrypt_kernelPhS_PKh_param_0];
	ld.param.u64 	%rd5, [_Z21aes256_encrypt_kernelPhS_PKh_param_2];
	cvta.to.global.u64 	%rd1, %rd5;
	mov.u32 	%r5, %ctaid.x;
	mov.u32 	%r6, %ntid.x;
	mov.u32 	%r7, %tid.x;
	mad.lo.s32 	%r1, %r5, %r6, %r7;
	setp.gt.s32 	%p1, %r1, 6553599;
	@%p1 bra 	$L__BB0_100;
	cvta.to.global.u64 	%rd6, %rd3;
	shl.b32 	%r2, %r1, 4;
	cvt.s64.s32 	%rd7, %r2;
	add.s64 	%rd8, %rd6, %rd7;
	ld.global.u8 	%rs304, [%rd8];
	ld.global.u8 	%rs305, [%rd8+1];
	ld.global.u8 	%rs306, [%rd8+2];
	ld.global.u8 	%rs307, [%rd8+3];
	ld.global.u8 	%rs308, [%rd8+4];
	ld.global.u8 	%rs309, [%rd8+5];
	ld.global.u8 	%rs310, [%rd8+6];
	ld.global.u8 	%rs311, [%rd8+7];
	ld.global.u8 	%rs312, [%rd8+8];
	ld.global.u8 	%rs313, [%rd8+9];
	ld.global.u8 	%rs314, [%rd8+10];
	ld.global.u8 	%rs315, [%rd8+11];
	ld.global.u8 	%rs316, [%rd8+12];
	ld.global.u8 	%rs317, [%rd8+13];
	ld.global.u8 	%rs318, [%rd8+14];
	ld.global.u8 	%rs319, [%rd8+15];
	ld.global.u8 	%rs320, [%rd1];
	xor.b16  	%rs830, %rs304, %rs320;
	ld.global.u8 	%rs321, [%rd1+1];
	xor.b16  	%rs829, %rs305, %rs321;
	ld.global.u8 	%rs322, [%rd1+2];
	xor.b16  	%rs828, %rs306, %rs322;
	ld.global.u8 	%rs323, [%rd1+3];
	xor.b16  	%rs827, %rs307, %rs323;
	ld.global.u8 	%rs324, [%rd1+4];
	xor.b16  	%rs826, %rs308, %rs324;
	ld.global.u8 	%rs325, [%rd1+5];
	xor.b16  	%rs825, %rs309, %rs325;
	ld.global.u8 	%rs326, [%rd1+6];
	xor.b16  	%rs824, %rs310, %rs326;
	ld.global.u8 	%rs327, [%rd1+7];
	xor.b16  	%rs823, %rs311, %rs327;
	ld.global.u8 	%rs328, [%rd1+8];
	xor.b16  	%rs822, %rs312, %rs328;
	ld.global.u8 	%rs329, [%rd1+9];
	xor.b16  	%rs821, %rs313, %rs329;
	ld.global.u8 	%rs330, [%rd1+10];
	xor.b16  	%rs820, %rs314, %rs330;
	ld.global.u8 	%rs331, [%rd1+11];
	xor.b16  	%rs819, %rs315, %rs331;
	ld.global.u8 	%rs332, [%rd1+12];
	xor.b16  	%rs818, %rs316, %rs332;
	ld.global.u8 	%rs333, [%rd1+13];
	xor.b16  	%rs817, %rs317, %rs333;
	ld.global.u8 	%rs334, [%rd1+14];
	xor.b16  	%rs816, %rs318, %rs334;
	ld.global.u8 	%rs335, [%rd1+15];
	xor.b16  	%rs815, %rs319, %rs335;
	mov.b32 	%r10, 1;
	mov.u64 	%rd11, d_sbox;
$L__BB0_2:
	cvt.u64.u16 	%rd9, %rs830;
	and.b64  	%rd10, %rd9, 255;
	add.s64 	%rd12, %rd11, %rd10;
	ld.const.u8 	%rs33, [%rd12];
	cvt.u64.u16 	%rd13, %rs829;
	and.b64  	%rd14, %rd13, 255;
	add.s64 	%rd15, %rd11, %rd14;
	ld.const.u8 	%rs34, [%rd15];
	cvt.u64.u16 	%rd16, %rs828;
	and.b64  	%rd17, %rd16, 255;
	add.s64 	%rd18, %rd11, %rd17;
	ld.const.u8 	%rs35, [%rd18];
	cvt.u64.u16 	%rd19, %rs827;
	and.b64  	%rd20, %rd19, 255;
	add.s64 	%rd21, %rd11, %rd20;
	ld.const.u8 	%rs36, [%rd21];
	cvt.u64.u16 	%rd22, %rs826;
	and.b64  	%rd23, %rd22, 255;
	add.s64 	%rd24, %rd11, %rd23;
	ld.const.u8 	%rs37, [%rd24];
	cvt.u64.u16 	%rd25, %rs825;
	and.b64  	%rd26, %rd25, 255;
	add.s64 	%rd27, %rd11, %rd26;
	ld.const.u8 	%rs38, [%rd27];
	cvt.u64.u16 	%rd28, %rs824;
	and.b64  	%rd29, %rd28, 255;
	add.s64 	%rd30, %rd11, %rd29;
	ld.const.u8 	%rs39, [%rd30];
	cvt.u64.u16 	%rd31, %rs823;
	and.b64  	%rd32, %rd31, 255;
	add.s64 	%rd33, %rd11, %rd32;
	ld.const.u8 	%rs40, [%rd33];
	cvt.u64.u16 	%rd34, %rs822;
	and.b64  	%rd35, %rd34, 255;
	add.s64 	%rd36, %rd11, %rd35;
	ld.const.u8 	%rs41, [%rd36];
	cvt.u64.u16 	%rd37, %rs821;
	and.b64  	%rd38, %rd37, 255;
	add.s64 	%rd39, %rd11, %rd38;
	ld.const.u8 	%rs42, [%rd39];
	cvt.u64.u16 	%rd40, %rs820;
	and.b64  	%rd41, %rd40, 255;
	add.s64 	%rd42, %rd11, %rd41;
	ld.const.u8 	%rs43, [%rd42];
	cvt.u64.u16 	%rd43, %rs819;
	and.b64  	%rd44, %rd43, 255;
	add.s64 	%rd45, %rd11, %rd44;
	ld.const.u8 	%rs44, [%rd45];
	cvt.u64.u16 	%rd46, %rs818;
	and.b64  	%rd47, %rd46, 255;
	add.s64 	%rd48, %rd11, %rd47;
	ld.const.u8 	%rs45, [%rd48];
	cvt.u64.u16 	%rd49, %rs817;
	and.b64  	%rd50, %rd49, 255;
	add.s64 	%rd51, %rd11, %rd50;
	ld.const.u8 	%rs46, [%rd51];
	cvt.u64.u16 	%rd52, %rs816;
	and.b64  	%rd53, %rd52, 255;
	add.s64 	%rd54, %rd11, %rd53;
	ld.const.u8 	%rs47, [%rd54];
	cvt.u64.u16 	%rd55, %rs815;
	and.b64  	%rd56, %rd55, 255;
	add.s64 	%rd57, %rd11, %rd56;
	ld.const.u8 	%rs48, [%rd57];
	setp.eq.s16 	%p2, %rs33, 0;
	mov.b16 	%rs834, 0;
	@%p2 bra 	$L__BB0_5;
	mov.b16 	%rs832, 2;
	mov.b16 	%rs834, 0;
	mov.u16 	%rs833, %rs33;
$L__BB0_4:
	and.b16  	%rs339, %rs833, 255;
	and.b16  	%rs340, %rs833, 1;
	neg.s16 	%rs341, %rs340;
	and.b16  	%rs342, %rs341, %rs832;
	cvt.s16.s8 	%rs343, %rs832;
	xor.b16  	%rs834, %rs342, %rs834;
	shl.b16 	%rs344, %rs832, 1;
	shr.u16 	%rs345, %rs343, 7;
	and.b16  	%rs346, %rs345, 27;
	xor.b16  	%rs832, %rs346, %rs344;
	shr.u16 	%rs833, %rs339, 1;
	setp.gt.u16 	%p3, %rs339, 1;
	@%p3 bra 	$L__BB0_4;
$L__BB0_5:
	setp.eq.s16 	%p4, %rs38, 0;
	mov.b16 	%rs838, 0;
	@%p4 bra 	$L__BB0_8;
	mov.b16 	%rs836, 3;
	mov.b16 	%rs838, 0;
	mov.u16 	%rs837, %rs38;
$L__BB0_7:
	and.b16  	%rs351, %rs837, 255;
	and.b16  	%rs352, %rs837, 1;
	neg.s16 	%rs353, %rs352;
	and.b16  	%rs354, %rs353, %rs836;
	cvt.s16.s8 	%rs355, %rs836;
	xor.b16  	%rs838, %rs354, %rs838;
	shl.b16 	%rs356, %rs836, 1;
	shr.u16 	%rs357, %rs355, 7;
	and.b16  	%rs358, %rs357, 27;
	xor.b16  	%rs836, %rs358, %rs356;
	shr.u16 	%rs837, %rs351, 1;
	setp.gt.u16 	%p5, %rs351, 1;
	@%p5 bra 	$L__BB0_7;
$L__BB0_8:
	setp.eq.s16 	%p6, %rs38, 0;
	xor.b16  	%rs63, %rs838, %rs834;
	mov.b16 	%rs842, 0;
	@%p6 bra 	$L__BB0_11;
	mov.b16 	%rs840, 2;
	mov.b16 	%rs842, 0;
	mov.u16 	%rs841, %rs38;
$L__BB0_10:
	and.b16  	%rs363, %rs841, 255;
	and.b16  	%rs364, %rs841, 1;
	neg.s16 	%rs365, %rs364;
	and.b16  	%rs366, %rs365, %rs840;
	cvt.s16.s8 	%rs367, %rs840;
	xor.b16  	%rs842, %rs366, %rs842;
	shl.b16 	%rs368, %rs840, 1;
	shr.u16 	%rs369, %rs367, 7;
	and.b16  	%rs370, %rs369, 27;
	xor.b16  	%rs840, %rs370, %rs368;
	shr.u16 	%rs841, %rs363, 1;
	setp.gt.u16 	%p7, %rs363, 1;
	@%p7 bra 	$L__BB0_10;
$L__BB0_11:
	setp.eq.s16 	%p8, %rs43, 0;
	mov.b16 	%rs846, 0;
	@%p8 bra 	$L__BB0_14;
	mov.b16 	%rs844, 3;
	mov.b16 	%rs846, 0;
	mov.u16 	%rs845, %rs43;
$L__BB0_13:
	and.b16  	%rs375, %rs845, 255;
	and.b16  	%rs376, %rs845, 1;
	neg.s16 	%rs377, %rs376;
	and.b16  	%rs378, %rs377, %rs844;
	cvt.s16.s8 	%rs379, %rs844;
	xor.b16  	%rs846, %rs378, %rs846;
	shl.b16 	%rs380, %rs844, 1;
	shr.u16 	%rs381, %rs379, 7;
	and.b16  	%rs382, %rs381, 27;
	xor.b16  	%rs844, %rs382, %rs380;
	shr.u16 	%rs845, %rs375, 1;
	setp.gt.u16 	%p9, %rs375, 1;
	@%p9 bra 	$L__BB0_13;
$L__BB0_14:
	setp.eq.s16 	%p10, %rs43, 0;
	xor.b16  	%rs78, %rs842, %rs846;
	mov.b16 	%rs850, 0;
	@%p10 bra 	$L__BB0_17;
	mov.b16 	%rs848, 2;
	mov.b16 	%rs850, 0;
	mov.u16 	%rs849, %rs43;
$L__BB0_16:
	and.b16  	%rs387, %rs849, 255;
	and.b16  	%rs388, %rs849, 1;
	neg.s16 	%rs389, %rs388;
	and.b16  	%rs390, %rs389, %rs848;
	cvt.s16.s8 	%rs391, %rs848;
	xor.b16  	%rs850, %rs390, %rs850;
	shl.b16 	%rs392, %rs848, 1;
	shr.u16 	%rs393, %rs391, 7;
	and.b16  	%rs394, %rs393, 27;
	xor.b16  	%rs848, %rs394, %rs392;
	shr.u16 	%rs849, %rs387, 1;
	setp.gt.u16 	%p11, %rs387, 1;
	@%p11 bra 	$L__BB0_16;
$L__BB0_17:
	setp.eq.s16 	%p12, %rs48, 0;
	mov.b16 	%rs854, 0;
	@%p12 bra 	$L__BB0_20;
	mov.b16 	%rs852, 3;
	mov.b16 	%rs854, 0;
	mov.u16 	%rs853, %rs48;
$L__BB0_19:
	and.b16  	%rs399, %rs853, 255;
	and.b16  	%rs400, %rs853, 1;
	neg.s16 	%rs401, %rs400;
	and.b16  	%rs402, %rs401, %rs852;
	cvt.s16.s8 	%rs403, %rs852;
	xor.b16  	%rs854, %rs402, %rs854;
	shl.b16 	%rs404, %rs852, 1;
	shr.u16 	%rs405, %rs403, 7;
	and.b16  	%rs406, %rs405, 27;
	xor.b16  	%rs852, %rs406, %rs404;
	shr.u16 	%rs853, %rs399, 1;
	setp.gt.u16 	%p13, %rs399, 1;
	@%p13 bra 	$L__BB0_19;
$L__BB0_20:
	setp.eq.s16 	%p14, %rs33, 0;
	xor.b16  	%rs93, %rs850, %rs854;
	mov.b16 	%rs858, 0;
	@%p14 bra 	$L__BB0_23;
	mov.b16 	%rs856, 3;
	mov.b16 	%rs858, 0;
	mov.u16 	%rs857, %rs33;
$L__BB0_22:
	and.b16  	%rs410, %rs857, 255;
	and.b16  	%rs411, %rs857, 1;
	neg.s16 	%rs412, %rs411;
	and.b16  	%rs413, %rs412, %rs856;
	cvt.s16.s8 	%rs414, %rs856;
	xor.b16  	%rs858, %rs413, %rs858;
	shl.b16 	%rs415, %rs856, 1;
	shr.u16 	%rs416, %rs414, 7;
	and.b16  	%rs417, %rs416, 27;
	xor.b16  	%rs856, %rs417, %rs415;
	shr.u16 	%rs857, %rs410, 1;
	setp.gt.u16 	%p15, %rs410, 1;
	@%p15 bra 	$L__BB0_22;
$L__BB0_23:
	setp.eq.s16 	%p16, %rs48, 0;
	mov.b16 	%rs862, 0;
	@%p16 bra 	$L__BB0_26;
	mov.b16 	%rs860, 2;
	mov.b16 	%rs862, 0;
	mov.u16 	%rs861, %rs48;
$L__BB0_25:
	and.b16  	%rs422, %rs861, 255;
	and.b16  	%rs423, %rs861, 1;
	neg.s16 	%rs424, %rs423;
	and.b16  	%rs425, %rs424, %rs860;
	cvt.s16.s8 	%rs426, %rs860;
	xor.b16  	%rs862, %rs425, %rs862;
	shl.b16 	%rs427, %rs860, 1;
	shr.u16 	%rs428, %rs426, 7;
	and.b16  	%rs429, %rs428, 27;
	xor.b16  	%rs860, %rs429, %rs427;
	shr.u16 	%rs861, %rs422, 1;
	setp.gt.u16 	%p17, %rs422, 1;
	@%p17 bra 	$L__BB0_25;
$L__BB0_26:
	xor.b16  	%rs108, %rs858, %rs862;
	setp.eq.s16 	%p18, %rs37, 0;
	mov.b16 	%rs866, 0;
	@%p18 bra 	$L__BB0_29;
	mov.b16 	%rs864, 2;
	mov.b16 	%rs866, 0;
	mov.u16 	%rs865, %rs37;
$L__BB0_28:
	and.b16  	%rs434, %rs865, 255;
	and.b16  	%rs435, %rs865, 1;
	neg.s16 	%rs436, %rs435;
	and.b16  	%rs437, %rs436, %rs864;
	cvt.s16.s8 	%rs438, %rs864;
	xor.b16  	%rs866, %rs437, %rs866;
	shl.b16 	%rs439, %rs864, 1;
	shr.u16 	%rs440, %rs438, 7;
	and.b16  	%rs441, %rs440, 27;
	xor.b16  	%rs864, %rs441, %rs439;
	shr.u16 	%rs865, %rs434, 1;
	setp.gt.u16 	%p19, %rs434, 1;
	@%p19 bra 	$L__BB0_28;
$L__BB0_29:
	setp.eq.s16 	%p20, %rs42, 0;
	mov.b16 	%rs870, 0;
	@%p20 bra 	$L__BB0_32;
	mov.b16 	%rs868, 3;
	mov.b16 	%rs870, 0;
	mov.u16 	%rs869, %rs42;
$L__BB0_31:
	and.b16  	%rs446, %rs869, 255;
	and.b16  	%rs447, %rs869, 1;
	neg.s16 	%rs448, %rs447;
	and.b16  	%rs449, %rs448, %rs868;
	cvt.s16.s8 	%rs450, %rs868;
	xor.b16  	%rs870, %rs449, %rs870;
	shl.b16 	%rs451, %rs868, 1;
	shr.u16 	%rs452, %rs450, 7;
	and.b16  	%rs453, %rs452, 27;
	xor.b16  	%rs868, %rs453, %rs451;
	shr.u16 	%rs869, %rs446, 1;
	setp.gt.u16 	%p21, %rs446, 1;
	@%p21 bra 	$L__BB0_31;
$L__BB0_32:
	setp.eq.s16 	%p22, %rs42, 0;
	xor.b16  	%rs123, %rs870, %rs866;
	mov.b16 	%rs874, 0;
	@%p22 bra 	$L__BB0_35;
	mov.b16 	%rs872, 2;
	mov.b16 	%rs874, 0;
	mov.u16 	%rs873, %rs42;
$L__BB0_34:
	and.b16  	%rs458, %rs873, 255;
	and.b16  	%rs459, %rs873, 1;
	neg.s16 	%rs460, %rs459;
	and.b16  	%rs461, %rs460, %rs872;
	cvt.s16.s8 	%rs462, %rs872;
	xor.b16  	%rs874, %rs461, %rs874;
	shl.b16 	%rs463, %rs872, 1;
	shr.u16 	%rs464, %rs462, 7;
	and.b16  	%rs465, %rs464, 27;
	xor.b16  	%rs872, %rs465, %rs463;
	shr.u16 	%rs873, %rs458, 1;
	setp.gt.u16 	%p23, %rs458, 1;
	@%p23 bra 	$L__BB0_34;
$L__BB0_35:
	setp.eq.s16 	%p24, %rs47, 0;
	mov.b16 	%rs878, 0;
	@%p24 bra 	$L__BB0_38;
	mov.b16 	%rs876, 3;
	mov.b16 	%rs878, 0;
	mov.u16 	%rs877, %rs47;
$L__BB0_37:
	and.b16  	%rs470, %rs877, 255;
	and.b16  	%rs471, %rs877, 1;
	neg.s16 	%rs472, %rs471;
	and.b16  	%rs473, %rs472, %rs876;
	cvt.s16.s8 	%rs474, %rs876;
	xor.b16  	%rs878, %rs473, %rs878;
	shl.b16 	%rs475, %rs876, 1;
	shr.u16 	%rs476, %rs474, 7;
	and.b16  	%rs477, %rs476, 27;
	xor.b16  	%rs876, %rs477, %rs475;
	shr.u16 	%rs877, %rs470, 1;
	setp.gt.u16 	%p25, %rs470, 1;
	@%p25 bra 	$L__BB0_37;
$L__BB0_38:
	setp.eq.s16 	%p26, %rs47, 0;
	xor.b16  	%rs138, %rs874, %rs878;
	mov.b16 	%rs882, 0;
	@%p26 bra 	$L__BB0_41;
	mov.b16 	%rs880, 2;
	mov.b16 	%rs882, 0;
	mov.u16 	%rs881, %rs47;
$L__BB0_40:
	and.b16  	%rs482, %rs881, 255;
	and.b16  	%rs483, %rs881, 1;
	neg.s16 	%rs484, %rs483;
	and.b16  	%rs485, %rs484, %rs880;
	cvt.s16.s8 	%rs486, %rs880;
	xor.b16  	%rs882, %rs485, %rs882;
	shl.b16 	%rs487, %rs880, 1;
	shr.u16 	%rs488, %rs486, 7;
	and.b16  	%rs489, %rs488, 27;
	xor.b16  	%rs880, %rs489, %rs487;
	shr.u16 	%rs881, %rs482, 1;
	setp.gt.u16 	%p27, %rs482, 1;
	@%p27 bra 	$L__BB0_40;
$L__BB0_41:
	setp.eq.s16 	%p28, %rs36, 0;
	mov.b16 	%rs886, 0;
	@%p28 bra 	$L__BB0_44;
	mov.b16 	%rs884, 3;
	mov.b16 	%rs886, 0;
	mov.u16 	%rs885, %rs36;
$L__BB0_43:
	and.b16  	%rs494, %rs885, 255;
	and.b16  	%rs495, %rs885, 1;
	neg.s16 	%rs496, %rs495;
	and.b16  	%rs497, %rs496, %rs884;
	cvt.s16.s8 	%rs498, %rs884;
	xor.b16  	%rs886, %rs497, %rs886;
	shl.b16 	%rs499, %rs884, 1;
	shr.u16 	%rs500, %rs498, 7;
	and.b16  	%rs501, %rs500, 27;
	xor.b16  	%rs884, %rs501, %rs499;
	shr.u16 	%rs885, %rs494, 1;
	setp.gt.u16 	%p29, %rs494, 1;
	@%p29 bra 	$L__BB0_43;
$L__BB0_44:
	setp.eq.s16 	%p30, %rs37, 0;
	xor.b16  	%rs153, %rs882, %rs886;
	mov.b16 	%rs890, 0;
	@%p30 bra 	$L__BB0_47;
	mov.b16 	%rs888, 3;
	mov.b16 	%rs890, 0;
	mov.u16 	%rs889, %rs37;
$L__BB0_46:
	and.b16  	%rs506, %rs889, 255;
	and.b16  	%rs507, %rs889, 1;
	neg.s16 	%rs508, %rs507;
	and.b16  	%rs509, %rs508, %rs888;
	cvt.s16.s8 	%rs510, %rs888;
	xor.b16  	%rs890, %rs509, %rs890;
	shl.b16 	%rs511, %rs888, 1;
	shr.u16 	%rs512, %rs510, 7;
	and.b16  	%rs513, %rs512, 27;
	xor.b16  	%rs888, %rs513, %rs511;
	shr.u16 	%rs889, %rs506, 1;
	setp.gt.u16 	%p31, %rs506, 1;
	@%p31 bra 	$L__BB0_46;
$L__BB0_47:
	setp.eq.s16 	%p32, %rs36, 0;
	mov.b16 	%rs894, 0;
	@%p32 bra 	$L__BB0_50;
	mov.b16 	%rs892, 2;
	mov.b16 	%rs894, 0;
	mov.u16 	%rs893, %rs36;
$L__BB0_49:
	and.b16  	%rs518, %rs893, 255;
	and.b16  	%rs519, %rs893, 1;
	neg.s16 	%rs520, %rs519;
	and.b16  	%rs521, %rs520, %rs892;
	cvt.s16.s8 	%rs522, %rs892;
	xor.b16  	%rs894, %rs521, %rs894;
	shl.b16 	%rs523, %rs892, 1;
	shr.u16 	%rs524, %rs522, 7;
	and.b16  	%rs525, %rs524, 27;
	xor.b16  	%rs892, %rs525, %rs523;
	shr.u16 	%rs893, %rs518, 1;
	setp.gt.u16 	%p33, %rs518, 1;
	@%p33 bra 	$L__BB0_49;
$L__BB0_50:
	xor.b16  	%rs168, %rs890, %rs894;
	setp.eq.s16 	%p34, %rs41, 0;
	mov.b16 	%rs898, 0;
	@%p34 bra 	$L__BB0_53;
	mov.b16 	%rs896, 2;
	mov.b16 	%rs898, 0;
	mov.u16 	%rs897, %rs41;
$L__BB0_52:
	and.b16  	%rs530, %rs897, 255;
	and.b16  	%rs531, %rs897, 1;
	neg.s16 	%rs532, %rs531;
	and.b16  	%rs533, %rs532, %rs896;
	cvt.s16.s8 	%rs534, %rs896;
	xor.b16  	%rs898, %rs533, %rs898;
	shl.b16 	%rs535, %rs896, 1;
	shr.u16 	%rs536, %rs534, 7;
	and.b16  	%rs537, %rs536, 27;
	xor.b16  	%rs896, %rs537, %rs535;
	shr.u16 	%rs897, %rs530, 1;
	setp.gt.u16 	%p35, %rs530, 1;
	@%p35 bra 	$L__BB0_52;
$L__BB0_53:
	setp.eq.s16 	%p36, %rs46, 0;
	mov.b16 	%rs902, 0;
	@%p36 bra 	$L__BB0_56;
	mov.b16 	%rs900, 3;
	mov.b16 	%rs902, 0;
	mov.u16 	%rs901, %rs46;
$L__BB0_55:
	and.b16  	%rs542, %rs901, 255;
	and.b16  	%rs543, %rs901, 1;
	neg.s16 	%rs544, %rs543;
	and.b16  	%rs545, %rs544, %rs900;
	cvt.s16.s8 	%rs546, %rs900;
	xor.b16  	%rs902, %rs545, %rs902;
	shl.b16 	%rs547, %rs900, 1;
	shr.u16 	%rs548, %rs546, 7;
	and.b16  	%rs549, %rs548, 27;
	xor.b16  	%rs900, %rs549, %rs547;
	shr.u16 	%rs901, %rs542, 1;
	setp.gt.u16 	%p37, %rs542, 1;
	@%p37 bra 	$L__BB0_55;
$L__BB0_56:
	setp.eq.s16 	%p38, %rs46, 0;
	xor.b16  	%rs183, %rs902, %rs898;
	mov.b16 	%rs906, 0;
	@%p38 bra 	$L__BB0_59;
	mov.b16 	%rs904, 2;
	mov.b16 	%rs906, 0;
	mov.u16 	%rs905, %rs46;
$L__BB0_58:
	and.b16  	%rs554, %rs905, 255;
	and.b16  	%rs555, %rs905, 1;
	neg.s16 	%rs556, %rs555;
	and.b16  	%rs557, %rs556, %rs904;
	cvt.s16.s8 	%rs558, %rs904;
	xor.b16  	%rs906, %rs557, %rs906;
	shl.b16 	%rs559, %rs904, 1;
	shr.u16 	%rs560, %rs558, 7;
	and.b16  	%rs561, %rs560, 27;
	xor.b16  	%rs904, %rs561, %rs559;
	shr.u16 	%rs905, %rs554, 1;
	setp.gt.u16 	%p39, %rs554, 1;
	@%p39 bra 	$L__BB0_58;
$L__BB0_59:
	setp.eq.s16 	%p40, %rs35, 0;
	mov.b16 	%rs910, 0;
	@%p40 bra 	$L__BB0_62;
	mov.b16 	%rs908, 3;
	mov.b16 	%rs910, 0;
	mov.u16 	%rs909, %rs35;
$L__BB0_61:
	and.b16  	%rs566, %rs909, 255;
	and.b16  	%rs567, %rs909, 1;
	neg.s16 	%rs568, %rs567;
	and.b16  	%rs569, %rs568, %rs908;
	cvt.s16.s8 	%rs570, %rs908;
	xor.b16  	%rs910, %rs569, %rs910;
	shl.b16 	%rs571, %rs908, 1;
	shr.u16 	%rs572, %rs570, 7;
	and.b16  	%rs573, %rs572, 27;
	xor.b16  	%rs908, %rs573, %rs571;
	shr.u16 	%rs909, %rs566, 1;
	setp.gt.u16 	%p41, %rs566, 1;
	@%p41 bra 	$L__BB0_61;
$L__BB0_62:
	xor.b16  	%rs198, %rs906, %rs910;
	mov.b16 	%rs914, 0;
	@%p40 bra 	$L__BB0_65;
	mov.b16 	%rs912, 2;
	mov.b16 	%rs914, 0;
	mov.u16 	%rs913, %rs35;
$L__BB0_64:
	and.b16  	%rs578, %rs913, 255;
	and.b16  	%rs579, %rs913, 1;
	neg.s16 	%rs580, %rs579;
	and.b16  	%rs581, %rs580, %rs912;
	cvt.s16.s8 	%rs582, %rs912;
	xor.b16  	%rs914, %rs581, %rs914;
	shl.b16 	%rs583, %rs912, 1;
	shr.u16 	%rs584, %rs582, 7;
	and.b16  	%rs585, %rs584, 27;
	xor.b16  	%rs912, %rs585, %rs583;
	shr.u16 	%rs913, %rs578, 1;
	setp.gt.u16 	%p43, %rs578, 1;
	@%p43 bra 	$L__BB0_64;
$L__BB0_65:
	setp.eq.s16 	%p44, %rs40, 0;
	mov.b16 	%rs918, 0;
	@%p44 bra 	$L__BB0_68;
	mov.b16 	%rs916, 3;
	mov.b16 	%rs918, 0;
	mov.u16 	%rs917, %rs40;
$L__BB0_67:
	and.b16  	%rs590, %rs917, 255;
	and.b16  	%rs591, %rs917, 1;
	neg.s16 	%rs592, %rs591;
	and.b16  	%rs593, %rs592, %rs916;
	cvt.s16.s8 	%rs594, %rs916;
	xor.b16  	%rs918, %rs593, %rs918;
	shl.b16 	%rs595, %rs916, 1;
	shr.u16 	%rs596, %rs594, 7;
	and.b16  	%rs597, %rs596, 27;
	xor.b16  	%rs916, %rs597, %rs595;
	shr.u16 	%rs917, %rs590, 1;
	setp.gt.u16 	%p45, %rs590, 1;
	@%p45 bra 	$L__BB0_67;
$L__BB0_68:
	setp.eq.s16 	%p46, %rs41, 0;
	xor.b16  	%rs213, %rs914, %rs918;
	mov.b16 	%rs922, 0;
	@%p46 bra 	$L__BB0_71;
	mov.b16 	%rs920, 3;
	mov.b16 	%rs922, 0;
	mov.u16 	%rs921, %rs41;
$L__BB0_70:
	and.b16  	%rs602, %rs921, 255;
	and.b16  	%rs603, %rs921, 1;
	neg.s16 	%rs604, %rs603;
	and.b16  	%rs605, %rs604, %rs920;
	cvt.s16.s8 	%rs606, %rs920;
	xor.b16  	%rs922, %rs605, %rs922;
	shl.b16 	%rs607, %rs920, 1;
	shr.u16 	%rs608, %rs606, 7;
	and.b16  	%rs609, %rs608, 27;
	xor.b16  	%rs920, %rs609, %rs607;
	shr.u16 	%rs921, %rs602, 1;
	setp.gt.u16 	%p47, %rs602, 1;
	@%p47 bra 	$L__BB0_70;
$L__BB0_71:
	mov.b16 	%rs926, 0;
	@%p44 bra 	$L__BB0_74;
	mov.b16 	%rs924, 2;
	mov.b16 	%rs926, 0;
	mov.u16 	%rs925, %rs40;
$L__BB0_73:
	and.b16  	%rs614, %rs925, 255;
	and.b16  	%rs615, %rs925, 1;
	neg.s16 	%rs616, %rs615;
	and.b16  	%rs617, %rs616, %rs924;
	cvt.s16.s8 	%rs618, %rs924;
	xor.b16  	%rs926, %rs617, %rs926;
	shl.b16 	%rs619, %rs924, 1;
	shr.u16 	%rs620, %rs618, 7;
	and.b16  	%rs621, %rs620, 27;
	xor.b16  	%rs924, %rs621, %rs619;
	shr.u16 	%rs925, %rs614, 1;
	setp.gt.u16 	%p49, %rs614, 1;
	@%p49 bra 	$L__BB0_73;
$L__BB0_74:
	xor.b16  	%rs228, %rs922, %rs926;
	setp.eq.s16 	%p50, %rs45, 0;
	mov.b16 	%rs930, 0;
	@%p50 bra 	$L__BB0_77;
	mov.b16 	%rs928, 2;
	mov.b16 	%rs930, 0;
	mov.u16 	%rs929, %rs45;
$L__BB0_76:
	and.b16  	%rs626, %rs929, 255;
	and.b16  	%rs627, %rs929, 1;
	neg.s16 	%rs628, %rs627;
	and.b16  	%rs629, %rs628, %rs928;
	cvt.s16.s8 	%rs630, %rs928;
	xor.b16  	%rs930, %rs629, %rs930;
	shl.b16 	%rs631, %rs928, 1;
	shr.u16 	%rs632, %rs630, 7;
	and.b16  	%rs633, %rs632, 27;
	xor.b16  	%rs928, %rs633, %rs631;
	shr.u16 	%rs929, %rs626, 1;
	setp.gt.u16 	%p51, %rs626, 1;
	@%p51 bra 	$L__BB0_76;
$L__BB0_77:
	setp.eq.s16 	%p52, %rs34, 0;
	mov.b16 	%rs934, 0;
	@%p52 bra 	$L__BB0_80;
	mov.b16 	%rs932, 3;
	mov.b16 	%rs934, 0;
	mov.u16 	%rs933, %rs34;
$L__BB0_79:
	and.b16  	%rs638, %rs933, 255;
	and.b16  	%rs639, %rs933, 1;
	neg.s16 	%rs640, %rs639;
	and.b16  	%rs641, %rs640, %rs932;
	cvt.s16.s8 	%rs642, %rs932;
	xor.b16  	%rs934, %rs641, %rs934;
	shl.b16 	%rs643, %rs932, 1;
	shr.u16 	%rs644, %rs642, 7;
	and.b16  	%rs645, %rs644, 27;
	xor.b16  	%rs932, %rs645, %rs643;
	shr.u16 	%rs933, %rs638, 1;
	setp.gt.u16 	%p53, %rs638, 1;
	@%p53 bra 	$L__BB0_79;
$L__BB0_80:
	xor.b16  	%rs243, %rs934, %rs930;
	mov.b16 	%rs938, 0;
	@%p52 bra 	$L__BB0_83;
	mov.b16 	%rs936, 2;
	mov.b16 	%rs938, 0;
	mov.u16 	%rs937, %rs34;
$L__BB0_82:
	and.b16  	%rs650, %rs937, 255;
	and.b16  	%rs651, %rs937, 1;
	neg.s16 	%rs652, %rs651;
	and.b16  	%rs653, %rs652, %rs936;
	cvt.s16.s8 	%rs654, %rs936;
	xor.b16  	%rs938, %rs653, %rs938;
	shl.b16 	%rs655, %rs936, 1;
	shr.u16 	%rs656, %rs654, 7;
	and.b16  	%rs657, %rs656, 27;
	xor.b16  	%rs936, %rs657, %rs655;
	shr.u16 	%rs937, %rs650, 1;
	setp.gt.u16 	%p55, %rs650, 1;
	@%p55 bra 	$L__BB0_82;
$L__BB0_83:
	setp.eq.s16 	%p56, %rs39, 0;
	mov.b16 	%rs942, 0;
	@%p56 bra 	$L__BB0_86;
	mov.b16 	%rs940, 3;
	mov.b16 	%rs942, 0;
	mov.u16 	%rs941, %rs39;
$L__BB0_85:
	and.b16  	%rs662, %rs941, 255;
	and.b16  	%rs663, %rs941, 1;
	neg.s16 	%rs664, %rs663;
	and.b16  	%rs665, %rs664, %rs940;
	cvt.s16.s8 	%rs666, %rs940;
	xor.b16  	%rs942, %rs665, %rs942;
	shl.b16 	%rs667, %rs940, 1;
	shr.u16 	%rs668, %rs666, 7;
	and.b16  	%rs669, %rs668, 27;
	xor.b16  	%rs940, %rs669, %rs667;
	shr.u16 	%rs941, %rs662, 1;
	setp.gt.u16 	%p57, %rs662, 1;
	@%p57 bra 	$L__BB0_85;
$L__BB0_86:
	xor.b16  	%rs258, %rs938, %rs942;
	mov.b16 	%rs946, 0;
	@%p56 bra 	$L__BB0_89;
	mov.b16 	%rs944, 2;
	mov.b16 	%rs946, 0;
	mov.u16 	%rs945, %rs39;
$L__BB0_88:
	and.b16  	%rs674, %rs945, 255;
	and.b16  	%rs675, %rs945, 1;
	neg.s16 	%rs676, %rs675;
	and.b16  	%rs677, %rs676, %rs944;
	cvt.s16.s8 	%rs678, %rs944;
	xor.b16  	%rs946, %rs677, %rs946;
	shl.b16 	%rs679, %rs944, 1;
	shr.u16 	%rs680, %rs678, 7;
	and.b16  	%rs681, %rs680, 27;
	xor.b16  	%rs944, %rs681, %rs679;
	shr.u16 	%rs945, %rs674, 1;
	setp.gt.u16 	%p59, %rs674, 1;
	@%p59 bra 	$L__BB0_88;
$L__BB0_89:
	setp.eq.s16 	%p60, %rs44, 0;
	mov.b16 	%rs950, 0;
	@%p60 bra 	$L__BB0_92;
	mov.b16 	%rs948, 3;
	mov.b16 	%rs950, 0;
	mov.u16 	%rs949, %rs44;
$L__BB0_91:
	and.b16  	%rs686, %rs949, 255;
	and.b16  	%rs687, %rs949, 1;
	neg.s16 	%rs688, %rs687;
	and.b16  	%rs689, %rs688, %rs948;
	cvt.s16.s8 	%rs690, %rs948;
	xor.b16  	%rs950, %rs689, %rs950;
	shl.b16 	%rs691, %rs948, 1;
	shr.u16 	%rs692, %rs690, 7;
	and.b16  	%rs693, %rs692, 27;
	xor.b16  	%rs948, %rs693, %rs691;
	shr.u16 	%rs949, %rs686, 1;
	setp.gt.u16 	%p61, %rs686, 1;
	@%p61 bra 	$L__BB0_91;
$L__BB0_92:
	xor.b16  	%rs273, %rs946, %rs950;
	mov.b16 	%rs954, 0;
	@%p50 bra 	$L__BB0_95;
	mov.b16 	%rs952, 3;
	mov.b16 	%rs954, 0;
	mov.u16 	%rs953, %rs45;
$L__BB0_94:
	and.b16  	%rs698, %rs953, 255;
	and.b16  	%rs699, %rs953, 1;
	neg.s16 	%rs700, %rs699;
	and.b16  	%rs701, %rs700, %rs952;
	cvt.s16.s8 	%rs702, %rs952;
	xor.b16  	%rs954, %rs701, %rs954;
	shl.b16 	%rs703, %rs952, 1;
	shr.u16 	%rs704, %rs702, 7;
	and.b16  	%rs705, %rs704, 27;
	xor.b16  	%rs952, %rs705, %rs703;
	shr.u16 	%rs953, %rs698, 1;
	setp.gt.u16 	%p63, %rs698, 1;
	@%p63 bra 	$L__BB0_94;
$L__BB0_95:
	mov.b16 	%rs958, 0;
	@%p60 bra 	$L__BB0_98;
	mov.b16 	%rs956, 2;
	mov.b16 	%rs958, 0;
	mov.u16 	%rs957, %rs44;
$L__BB0_97:
	and.b16  	%rs710, %rs957, 255;
	and.b16  	%rs711, %rs957, 1;
	neg.s16 	%rs712, %rs711;
	and.b16  	%rs713, %rs712, %rs956;
	cvt.s16.s8 	%rs714, %rs956;
	xor.b16  	%rs958, %rs713, %rs958;
	shl.b16 	%rs715, %rs956, 1;
	shr.u16 	%rs716, %rs714, 7;
	and.b16  	%rs717, %rs716, 27;
	xor.b16  	%rs956, %rs717, %rs715;
	shr.u16 	%rs957, %rs710, 1;
	setp.gt.u16 	%p65, %rs710, 1;
	@%p65 bra 	$L__BB0_97;
$L__BB0_98:
	ld.param.u64 	%rd113, [_Z21aes256_encrypt_kernelPhS_PKh_param_2];
	xor.b16  	%rs718, %rs954, %rs958;
	shl.b32 	%r9, %r10, 4;
	cvt.u64.u32 	%rd58, %r9;
	cvta.to.global.u64 	%rd2, %rd113;
	add.s64 	%rd59, %rd2, %rd58;
	ld.global.u8 	%rs719, [%rd59];
	xor.b16  	%rs720, %rs63, %rs719;
	xor.b16  	%rs721, %rs720, %rs43;
	xor.b16  	%rs830, %rs721, %rs48;
	ld.global.u8 	%rs722, [%rd59+1];
	xor.b16  	%rs723, %rs78, %rs722;
	xor.b16  	%rs724, %rs723, %rs33;
	xor.b16  	%rs829, %rs724, %rs48;
	ld.global.u8 	%rs725, [%rd59+2];
	xor.b16  	%rs726, %rs93, %rs725;
	xor.b16  	%rs727, %rs726, %rs33;
	xor.b16  	%rs828, %rs727, %rs38;
	ld.global.u8 	%rs728, [%rd59+3];
	xor.b16  	%rs729, %rs108, %rs728;
	xor.b16  	%rs730, %rs729, %rs38;
	xor.b16  	%rs827, %rs730, %rs43;
	ld.global.u8 	%rs731, [%rd59+4];
	xor.b16  	%rs732, %rs123, %rs731;
	xor.b16  	%rs733, %rs732, %rs47;
	xor.b16  	%rs826, %rs733, %rs36;
	ld.global.u8 	%rs734, [%rd59+5];
	xor.b16  	%rs735, %rs138, %rs734;
	xor.b16  	%rs736, %rs735, %rs37;
	xor.b16  	%rs825, %rs736, %rs36;
	ld.global.u8 	%rs737, [%rd59+6];
	xor.b16  	%rs738, %rs153, %rs737;
	xor.b16  	%rs739, %rs738, %rs37;
	xor.b16  	%rs824, %rs739, %rs42;
	ld.global.u8 	%rs740, [%rd59+7];
	xor.b16  	%rs741, %rs168, %rs740;
	xor.b16  	%rs742, %rs741, %rs42;
	xor.b16  	%rs823, %rs742, %rs47;
	ld.global.u8 	%rs743, [%rd59+8];
	xor.b16  	%rs744, %rs183, %rs743;
	xor.b16  	%rs745, %rs744, %rs35;
	xor.b16  	%rs822, %rs745, %rs40;
	ld.global.u8 	%rs746, [%rd59+9];
	xor.b16  	%rs747, %rs198, %rs746;
	xor.b16  	%rs748, %rs747, %rs41;
	xor.b16  	%rs821, %rs748, %rs40;
	ld.global.u8 	%rs749, [%rd59+10];
	xor.b16  	%rs750, %rs213, %rs749;
	xor.b16  	%rs751, %rs750, %rs41;
	xor.b16  	%rs820, %rs751, %rs46;
	ld.global.u8 	%rs752, [%rd59+11];
	xor.b16  	%rs753, %rs228, %rs752;
	xor.b16  	%rs754, %rs753, %rs46;
	xor.b16  	%rs819, %rs754, %rs35;
	ld.global.u8 	%rs755, [%rd59+12];
	xor.b16  	%rs756, %rs243, %rs755;
	xor.b16  	%rs757, %rs756, %rs39;
	xor.b16  	%rs818, %rs757, %rs44;
	ld.global.u8 	%rs758, [%rd59+13];
	xor.b16  	%rs759, %rs258, %rs758;
	xor.b16  	%rs760, %rs759, %rs45;
	xor.b16  	%rs817, %rs760, %rs44;
	ld.global.u8 	%rs761, [%rd59+14];
	xor.b16  	%rs762, %rs273, %rs761;
	xor.b16  	%rs763, %rs762, %rs45;
	xor.b16  	%rs816, %rs763, %rs34;
	ld.global.u8 	%rs764, [%rd59+15];
	xor.b16  	%rs765, %rs718, %rs764;
	xor.b16  	%rs766, %rs765, %rs34;
	xor.b16  	%rs815, %rs766, %rs39;
	add.s32 	%r10, %r10, 1;
	setp.ne.s32 	%p66, %r10, 14;
	@%p66 bra 	$L__BB0_2;
	ld.param.u64 	%rd112, [_Z21aes256_encrypt_kernelPhS_PKh_param_1];
	cvt.s64.s32 	%rd60, %r2;
	cvt.u64.u16 	%rd61, %rs830;
	and.b64  	%rd62, %rd61, 255;
	mov.u64 	%rd63, d_sbox;
	add.s64 	%rd64, %rd63, %rd62;
	ld.const.u8 	%rs767, [%rd64];
	cvt.u64.u16 	%rd65, %rs829;
	and.b64  	%rd66, %rd65, 255;
	add.s64 	%rd67, %rd63, %rd66;
	ld.const.u8 	%rs768, [%rd67];
	cvt.u64.u16 	%rd68, %rs828;
	and.b64  	%rd69, %rd68, 255;
	add.s64 	%rd70, %rd63, %rd69;
	ld.const.u8 	%rs769, [%rd70];
	cvt.u64.u16 	%rd71, %rs827;
	and.b64  	%rd72, %rd71, 255;
	add.s64 	%rd73, %rd63, %rd72;
	ld.const.u8 	%rs770, [%rd73];
	cvt.u64.u16 	%rd74, %rs826;
	and.b64  	%rd75, %rd74, 255;
	add.s64 	%rd76, %rd63, %rd75;
	ld.const.u8 	%rs771, [%rd76];
	cvt.u64.u16 	%rd77, %rs825;
	and.b64  	%rd78, %rd77, 255;
	add.s64 	%rd79, %rd63, %rd78;
	ld.const.u8 	%rs772, [%rd79];
	cvt.u64.u16 	%rd80, %rs824;
	and.b64  	%rd81, %rd80, 255;
	add.s64 	%rd82, %rd63, %rd81;
	ld.const.u8 	%rs773, [%rd82];
	cvt.u64.u16 	%rd83, %rs823;
	and.b64  	%rd84, %rd83, 255;
	add.s64 	%rd85, %rd63, %rd84;
	ld.const.u8 	%rs774, [%rd85];
	cvt.u64.u16 	%rd86, %rs822;
	and.b64  	%rd87, %rd86, 255;
	add.s64 	%rd88, %rd63, %rd87;
	ld.const.u8 	%rs775, [%rd88];
	cvt.u64.u16 	%rd89, %rs821;
	and.b64  	%rd90, %rd89, 255;
	add.s64 	%rd91, %rd63, %rd90;
	ld.const.u8 	%rs776, [%rd91];
	cvt.u64.u16 	%rd92, %rs820;
	and.b64  	%rd93, %rd92, 255;
	add.s64 	%rd94, %rd63, %rd93;
	ld.const.u8 	%rs777, [%rd94];
	cvt.u64.u16 	%rd95, %rs819;
	and.b64  	%rd96, %rd95, 255;
	add.s64 	%rd97, %rd63, %rd96;
	ld.const.u8 	%rs778, [%rd97];
	cvt.u64.u16 	%rd98, %rs818;
	and.b64  	%rd99, %rd98, 255;
	add.s64 	%rd100, %rd63, %rd99;
	ld.const.u8 	%rs779, [%rd100];
	cvt.u64.u16 	%rd101, %rs817;
	and.b64  	%rd102, %rd101, 255;
	add.s64 	%rd103, %rd63, %rd102;
	ld.const.u8 	%rs780, [%rd103];
	cvt.u64.u16 	%rd104, %rs816;
	and.b64  	%rd105, %rd104, 255;
	add.s64 	%rd106, %rd63, %rd105;
	ld.const.u8 	%rs781, [%rd106];
	cvt.u64.u16 	%rd107, %rs815;
	and.b64  	%rd108, %rd107, 255;
	add.s64 	%rd109, %rd63, %rd108;
	ld.const.u8 	%rs782, [%rd109];
	ld.global.u8 	%rs783, [%rd2+224];
	xor.b16  	%rs784, %rs767, %rs783;
	ld.global.u8 	%rs785, [%rd2+225];
	xor.b16  	%rs786, %rs772, %rs785;
	ld.global.u8 	%rs787, [%rd2+226];
	xor.b16  	%rs788, %rs777, %rs787;
	ld.global.u8 	%rs789, [%rd2+227];
	xor.b16  	%rs790, %rs782, %rs789;
	ld.global.u8 	%rs791, [%rd2+228];
	xor.b16  	%rs792, %rs771, %rs791;
	ld.global.u8 	%rs793, [%rd2+229];
	xor.b16  	%rs794, %rs776, %rs793;
	ld.global.u8 	%rs795, [%rd2+230];
	xor.b16  	%rs796, %rs781, %rs795;
	ld.global.u8 	%rs797, [%rd2+231];
	xor.b16  	%rs798, %rs770, %rs797;
	ld.global.u8 	%rs799, [%rd2+232];
	xor.b16  	%rs800, %rs775, %rs799;
	ld.global.u8 	%rs801, [%rd2+233];
	xor.b16  	%rs802, %rs780, %rs801;
	ld.global.u8 	%rs803, [%rd2+234];
	xor.b16  	%rs804, %rs769, %rs803;
	ld.global.u8 	%rs805, [%rd2+235];
	xor.b16  	%rs806, %rs774, %rs805;
	ld.global.u8 	%rs807, [%rd2+236];
	xor.b16  	%rs808, %rs779, %rs807;
	ld.global.u8 	%rs809, [%rd2+237];
	xor.b16  	%rs810, %rs768, %rs809;
	ld.global.u8 	%rs811, [%rd2+238];
	xor.b16  	%rs812, %rs773, %rs811;
	ld.global.u8 	%rs813, [%rd2+239];
	xor.b16  	%rs814, %rs778, %rs813;
	cvta.to.global.u64 	%rd110, %rd112;
	add.s64 	%rd111, %rd110, %rd60;
	st.global.u8 	[%rd111], %rs784;
	st.global.u8 	[%rd111+1], %rs786;
	st.global.u8 	[%rd111+2], %rs788;
	st.global.u8 	[%rd111+3], %rs790;
	st.global.u8 	[%rd111+4], %rs792;
	st.global.u8 	[%rd111+5], %rs794;
	st.global.u8 	[%rd111+6], %rs796;
	st.global.u8 	[%rd111+7], %rs798;
	st.global.u8 	[%rd111+8], %rs800;
	st.global.u8 	[%rd111+9], %rs802;
	st.global.u8 	[%rd111+10], %rs804;
	st.global.u8 	[%rd111+11], %rs806;
	st.global.u8 	[%rd111+12], %rs808;
	st.global.u8 	[%rd111+13], %rs810;
	st.global.u8 	[%rd111+14], %rs812;
	st.global.u8 	[%rd111+15], %rs814;
$L__BB0_100:
	ret;

}
	// .globl	_Z21aes256_decrypt_kernelPhS_PKh
.visible .entry _Z21aes256_decrypt_kernelPhS_PKh(
	.param .u64 .ptr .align 1 _Z21aes256_decrypt_kernelPhS_PKh_param_0,
	.param .u64 .ptr .align 1 _Z21aes256_decrypt_kernelPhS_PKh_param_1,
	.param .u64 .ptr .align 1 _Z21aes256_decrypt_kernelPhS_PKh_param_2
)
{
	.reg .pred 	%p<131>;
	.reg .b16 	%rs<1753>;
	.reg .b32 	%r<16>;
	.reg .b64 	%rd<116>;

	ld.param.u64 	%rd2, [_Z21aes256_decrypt_kernelPhS_PKh_param_0];
	ld.param.u64 	%rd4, [_Z21aes256_decrypt_kernelPhS_PKh_param_2];
	cvta.to.global.u64 	%rd1, %rd4;
	mov.u32 	%r4, %ctaid.x;
	mov.u32 	%r5, %ntid.x;
	mov.u32 	%r6, %tid.x;
	mad.lo.s32 	%r1, %r4, %r5, %r6;
	setp.gt.s32 	%p1, %r1, 6553599;
	@%p1 bra 	$L__BB1_196;
	cvta.to.global.u64 	%rd5, %rd2;
	shl.b32 	%r8, %r1, 4;
	cvt.s64.s32 	%rd6, %r8;
	add.s64 	%rd7, %rd5, %rd6;
	ld.global.u8 	%rs577, [%rd7];
	ld.global.u8 	%rs578, [%rd7+1];
	ld.global.u8 	%rs579, [%rd7+2];
	ld.global.u8 	%rs580, [%rd7+3];
	ld.global.u8 	%rs581, [%rd7+4];
	ld.global.u8 	%rs582, [%rd7+5];
	ld.global.u8 	%rs583, [%rd7+6];
	ld.global.u8 	%rs584, [%rd7+7];
	ld.global.u8 	%rs585, [%rd7+8];
	ld.global.u8 	%rs586, [%rd7+9];
	ld.global.u8 	%rs587, [%rd7+10];
	ld.global.u8 	%rs588, [%rd7+11];
	ld.global.u8 	%rs589, [%rd7+12];
	ld.global.u8 	%rs590, [%rd7+13];
	ld.global.u8 	%rs591, [%rd7+14];
	ld.global.u8 	%rs592, [%rd7+15];
	ld.global.u8 	%rs593, [%rd1+224];
	xor.b16  	%rs1496, %rs577, %rs593;
	ld.global.u8 	%rs594, [%rd1+225];
	xor.b16  	%rs1495, %rs578, %rs594;
	ld.global.u8 	%rs595, [%rd1+226];
	xor.b16  	%rs1494, %rs579, %rs595;
	ld.global.u8 	%rs596, [%rd1+227];
	xor.b16  	%rs1493, %rs580, %rs596;
	ld.global.u8 	%rs597, [%rd1+228];
	xor.b16  	%rs1492, %rs581, %rs597;
	ld.global.u8 	%rs598, [%rd1+229];
	xor.b16  	%rs1491, %rs582, %rs598;
	ld.global.u8 	%rs599, [%rd1+230];
	xor.b16  	%rs1490, %rs583, %rs599;
	ld.global.u8 	%rs600, [%rd1+231];
	xor.b16  	%rs1489, %rs584, %rs600;
	ld.global.u8 	%rs601, [%rd1+232];
	xor.b16  	%rs1488, %rs585, %rs601;
	ld.global.u8 	%rs602, [%rd1+233];
	xor.b16  	%rs1487, %rs586, %rs602;
	ld.global.u8 	%rs603, [%rd1+234];
	xor.b16  	%rs1486, %rs587, %rs603;
	ld.global.u8 	%rs604, [%rd1+235];
	xor.b16  	%rs1485, %rs588, %rs604;
	ld.global.u8 	%rs605, [%rd1+236];
	xor.b16  	%rs1484, %rs589, %rs605;
	ld.global.u8 	%rs606, [%rd1+237];
	xor.b16  	%rs1483, %rs590, %rs606;
	ld.global.u8 	%rs607, [%rd1+238];
	xor.b16  	%rs1482, %rs591, %rs607;
	ld.global.u8 	%rs608, [%rd1+239];
	xor.b16  	%rs1481, %rs592, %rs608;
	mov.b32 	%r15, 13;
	mov.u64 	%rd10, d_inv_sbox;
$L__BB1_2:
	ld.param.u64 	%rd114, [_Z21aes256_decrypt_kernelPhS_PKh_param_2];
	cvt.u64.u16 	%rd8, %rs1496;
	and.b64  	%rd9, %rd8, 255;
	add.s64 	%rd11, %rd10, %rd9;
	ld.const.u8 	%rs33, [%rd11];
	cvt.u64.u16 	%rd12, %rs1483;
	and.b64  	%rd13, %rd12, 255;
	add.s64 	%rd14, %rd10, %rd13;
	ld.const.u8 	%rs34, [%rd14];
	cvt.u64.u16 	%rd15, %rs1486;
	and.b64  	%rd16, %rd15, 255;
	add.s64 	%rd17, %rd10, %rd16;
	ld.const.u8 	%rs35, [%rd17];
	cvt.u64.u16 	%rd18, %rs1489;
	and.b64  	%rd19, %rd18, 255;
	add.s64 	%rd20, %rd10, %rd19;
	ld.const.u8 	%rs36, [%rd20];
	cvt.u64.u16 	%rd21, %rs1492;
	and.b64  	%rd22, %rd21, 255;
	add.s64 	%rd23, %rd10, %rd22;
	ld.const.u8 	%rs37, [%rd23];
	cvt.u64.u16 	%rd24, %rs1495;
	and.b64  	%rd25, %rd24, 255;
	add.s64 	%rd26, %rd10, %rd25;
	ld.const.u8 	%rs38, [%rd26];
	cvt.u64.u16 	%rd27, %rs1482;
	and.b64  	%rd28, %rd27, 255;
	add.s64 	%rd29, %rd10, %rd28;
	ld.const.u8 	%rs39, [%rd29];
	cvt.u64.u16 	%rd30, %rs1485;
	and.b64  	%rd31, %rd30, 255;
	add.s64 	%rd32, %rd10, %rd31;
	ld.const.u8 	%rs40, [%rd32];
	cvt.u64.u16 	%rd33, %rs1488;
	and.b64  	%rd34, %rd33, 255;
	add.s64 	%rd35, %rd10, %rd34;
	ld.const.u8 	%rs41, [%rd35];
	cvt.u64.u16 	%rd36, %rs1491;
	and.b64  	%rd37, %rd36, 255;
	add.s64 	%rd38, %rd10, %rd37;
	ld.const.u8 	%rs42, [%rd38];
	cvt.u64.u16 	%rd39, %rs1494;
	and.b64  	%rd40, %rd39, 255;
	add.s64 	%rd41, %rd10, %rd40;
	ld.const.u8 	%rs43, [%rd41];
	cvt.u64.u16 	%rd42, %rs1481;
	and.b64  	%rd43, %rd42, 255;
	add.s64 	%rd44, %rd10, %rd43;
	ld.const.u8 	%rs44, [%rd44];
	cvt.u64.u16 	%rd45, %rs1484;
	and.b64  	%rd46, %rd45, 255;
	add.s64 	%rd47, %rd10, %rd46;
	ld.const.u8 	%rs45, [%rd47];
	cvt.u64.u16 	%rd48, %rs1487;
	and.b64  	%rd49, %rd48, 255;
	add.s64 	%rd50, %rd10, %rd49;
	ld.const.u8 	%rs46, [%rd50];
	cvt.u64.u16 	%rd51, %rs1490;
	and.b64  	%rd52, %rd51, 255;
	add.s64 	%rd53, %rd10, %rd52;
	ld.const.u8 	%rs47, [%rd53];
	cvt.u64.u16 	%rd54, %rs1493;
	and.b64  	%rd55, %rd54, 255;
	add.s64 	%rd56, %rd10, %rd55;
	ld.const.u8 	%rs48, [%rd56];
	shl.b32 	%r9, %r15, 4;
	cvt.u64.u32 	%rd57, %r9;
	cvta.to.global.u64 	%rd58, %rd114;
	add.s64 	%rd59, %rd58, %rd57;
	ld.global.u8 	%rs49, [%rd59];
	xor.b16  	%rs1547, %rs33, %rs49;
	ld.global.u8 	%rs51, [%rd59+1];
	xor.b16  	%rs1551, %rs34, %rs51;
	ld.global.u8 	%rs53, [%rd59+2];
	xor.b16  	%rs1555, %rs35, %rs53;
	ld.global.u8 	%rs55, [%rd59+3];
	xor.b16  	%rs1559, %rs36, %rs55;
	ld.global.u8 	%rs57, [%rd59+4];
	xor.b16  	%rs1611, %rs37, %rs57;
	ld.global.u8 	%rs59, [%rd59+5];
	xor.b16  	%rs1615, %rs38, %rs59;
	ld.global.u8 	%rs61, [%rd59+6];
	xor.b16  	%rs1619, %rs39, %rs61;
	ld.global.u8 	%rs63, [%rd59+7];
	xor.b16  	%rs1623, %rs40, %rs63;
	ld.global.u8 	%rs65, [%rd59+8];
	ld.global.u8 	%rs66, [%rd59+9];
	ld.global.u8 	%rs67, [%rd59+10];
	ld.global.u8 	%rs68, [%rd59+11];
	ld.global.u8 	%rs69, [%rd59+12];
	ld.global.u8 	%rs70, [%rd59+13];
	ld.global.u8 	%rs71, [%rd59+14];
	ld.global.u8 	%rs72, [%rd59+15];
	setp.eq.s16 	%p2, %rs33, %rs49;
	mov.b16 	%rs1500, 0;
	@%p2 bra 	$L__BB1_5;
	mov.b16 	%rs1498, 14;
	mov.b16 	%rs1500, 0;
	mov.u16 	%rs1499, %rs1547;
$L__BB1_4:
	and.b16  	%rs612, %rs1499, 255;
	and.b16  	%rs613, %rs1499, 1;
	neg.s16 	%rs614, %rs613;
	and.b16  	%rs615, %rs614, %rs1498;
	cvt.s16.s8 	%rs616, %rs1498;
	xor.b16  	%rs1500, %rs615, %rs1500;
	shl.b16 	%rs617, %rs1498, 1;
	shr.u16 	%rs618, %rs616, 7;
	and.b16  	%rs619, %rs618, 27;
	xor.b16  	%rs1498, %rs619, %rs617;
	shr.u16 	%rs1499, %rs612, 1;
	setp.gt.u16 	%p3, %rs612, 1;
	@%p3 bra 	$L__BB1_4;
$L__BB1_5:
	setp.eq.s16 	%p4, %rs34, %rs51;
	mov.b16 	%rs1504, 0;
	@%p4 bra 	$L__BB1_8;
	mov.b16 	%rs1502, 11;
	mov.b16 	%rs1504, 0;
	mov.u16 	%rs1503, %rs1551;
$L__BB1_7:
	and.b16  	%rs625, %rs1503, 255;
	and.b16  	%rs626, %rs1503, 1;
	neg.s16 	%rs627, %rs626;
	and.b16  	%rs628, %rs627, %rs1502;
	cvt.s16.s8 	%rs629, %rs1502;
	xor.b16  	%rs1504, %rs628, %rs1504;
	shl.b16 	%rs630, %rs1502, 1;
	shr.u16 	%rs631, %rs629, 7;
	and.b16  	%rs632, %rs631, 27;
	xor.b16  	%rs1502, %rs632, %rs630;
	shr.u16 	%rs1503, %rs625, 1;
	setp.gt.u16 	%p5, %rs625, 1;
	@%p5 bra 	$L__BB1_7;
$L__BB1_8:
	xor.b16  	%rs87, %rs1504, %rs1500;
	setp.eq.s16 	%p6, %rs35, %rs53;
	mov.b16 	%rs1508, 0;
	@%p6 bra 	$L__BB1_11;
	mov.b16 	%rs1506, 13;
	mov.b16 	%rs1508, 0;
	mov.u16 	%rs1507, %rs1555;
$L__BB1_10:
	and.b16  	%rs638, %rs1507, 255;
	and.b16  	%rs639, %rs1507, 1;
	neg.s16 	%rs640, %rs639;
	and.b16  	%rs641, %rs640, %rs1506;
	cvt.s16.s8 	%rs642, %rs1506;
	xor.b16  	%rs1508, %rs641, %rs1508;
	shl.b16 	%rs643, %rs1506, 1;
	shr.u16 	%rs644, %rs642, 7;
	and.b16  	%rs645, %rs644, 27;
	xor.b16  	%rs1506, %rs645, %rs643;
	shr.u16 	%rs1507, %rs638, 1;
	setp.gt.u16 	%p7, %rs638, 1;
	@%p7 bra 	$L__BB1_10;
$L__BB1_11:
	xor.b16  	%rs95, %rs87, %rs1508;
	setp.eq.s16 	%p8, %rs36, %rs55;
	mov.b16 	%rs1512, 0;
	@%p8 bra 	$L__BB1_14;
	mov.b16 	%rs1510, 9;
	mov.b16 	%rs1512, 0;
	mov.u16 	%rs1511, %rs1559;
$L__BB1_13:
	and.b16  	%rs651, %rs1511, 255;
	and.b16  	%rs652, %rs1511, 1;
	neg.s16 	%rs653, %rs652;
	and.b16  	%rs654, %rs653, %rs1510;
	cvt.s16.s8 	%rs655, %rs1510;
	xor.b16  	%rs1512, %rs654, %rs1512;
	shl.b16 	%rs656, %rs1510, 1;
	shr.u16 	%rs657, %rs655, 7;
	and.b16  	%rs658, %rs657, 27;
	xor.b16  	%rs1510, %rs658, %rs656;
	shr.u16 	%rs1511, %rs651, 1;
	setp.gt.u16 	%p9, %rs651, 1;
	@%p9 bra 	$L__BB1_13;
$L__BB1_14:
	xor.b16  	%rs1496, %rs95, %rs1512;
	mov.b16 	%rs1516, 0;
	@%p2 bra 	$L__BB1_17;
	mov.b16 	%rs1514, 9;
	mov.b16 	%rs1516, 0;
	mov.u16 	%rs1515, %rs1547;
$L__BB1_16:
	and.b16  	%rs662, %rs1515, 255;
	and.b16  	%rs663, %rs1515, 1;
	neg.s16 	%rs664, %rs663;
	and.b16  	%rs665, %rs664, %rs1514;
	cvt.s16.s8 	%rs666, %rs1514;
	xor.b16  	%rs1516, %rs665, %rs1516;
	shl.b16 	%rs667, %rs1514, 1;
	shr.u16 	%rs668, %rs666, 7;
	and.b16  	%rs669, %rs668, 27;
	xor.b16  	%rs1514, %rs669, %rs667;
	shr.u16 	%rs1515, %rs662, 1;
	setp.gt.u16 	%p11, %rs662, 1;
	@%p11 bra 	$L__BB1_16;
$L__BB1_17:
	mov.b16 	%rs1520, 0;
	@%p4 bra 	$L__BB1_20;
	mov.b16 	%rs1518, 14;
	mov.b16 	%rs1520, 0;
	mov.u16 	%rs1519, %rs1551;
$L__BB1_19:
	and.b16  	%rs675, %rs1519, 255;
	and.b16  	%rs676, %rs1519, 1;
	neg.s16 	%rs677, %rs676;
	and.b16  	%rs678, %rs677, %rs1518;
	cvt.s16.s8 	%rs679, %rs1518;
	xor.b16  	%rs1520, %rs678, %rs1520;
	shl.b16 	%rs680, %rs1518, 1;
	shr.u16 	%rs681, %rs679, 7;
	and.b16  	%rs682, %rs681, 27;
	xor.b16  	%rs1518, %rs682, %rs680;
	shr.u16 	%rs1519, %rs675, 1;
	setp.gt.u16 	%p13, %rs675, 1;
	@%p13 bra 	$L__BB1_19;
$L__BB1_20:
	xor.b16  	%rs118, %rs1520, %rs1516;
	mov.b16 	%rs1524, 0;
	@%p6 bra 	$L__BB1_23;
	mov.b16 	%rs1522, 11;
	mov.b16 	%rs1524, 0;
	mov.u16 	%rs1523, %rs1555;
$L__BB1_22:
	and.b16  	%rs688, %rs1523, 255;
	and.b16  	%rs689, %rs1523, 1;
	neg.s16 	%rs690, %rs689;
	and.b16  	%rs691, %rs690, %rs1522;
	cvt.s16.s8 	%rs692, %rs1522;
	xor.b16  	%rs1524, %rs691, %rs1524;
	shl.b16 	%rs693, %rs1522, 1;
	shr.u16 	%rs694, %rs692, 7;
	and.b16  	%rs695, %rs694, 27;
	xor.b16  	%rs1522, %rs695, %rs693;
	shr.u16 	%rs1523, %rs688, 1;
	setp.gt.u16 	%p15, %rs688, 1;
	@%p15 bra 	$L__BB1_22;
$L__BB1_23:
	xor.b16  	%rs126, %rs118, %rs1524;
	mov.b16 	%rs1528, 0;
	@%p8 bra 	$L__BB1_26;
	mov.b16 	%rs1526, 13;
	mov.b16 	%rs1528, 0;
	mov.u16 	%rs1527, %rs1559;
$L__BB1_25:
	and.b16  	%rs701, %rs1527, 255;
	and.b16  	%rs702, %rs1527, 1;
	neg.s16 	%rs703, %rs702;
	and.b16  	%rs704, %rs703, %rs1526;
	cvt.s16.s8 	%rs705, %rs1526;
	xor.b16  	%rs1528, %rs704, %rs1528;
	shl.b16 	%rs706, %rs1526, 1;
	shr.u16 	%rs707, %rs705, 7;
	and.b16  	%rs708, %rs707, 27;
	xor.b16  	%rs1526, %rs708, %rs706;
	shr.u16 	%rs1527, %rs701, 1;
	setp.gt.u16 	%p17, %rs701, 1;
	@%p17 bra 	$L__BB1_25;
$L__BB1_26:
	xor.b16  	%rs1495, %rs126, %rs1528;
	mov.b16 	%rs1532, 0;
	@%p2 bra 	$L__BB1_29;
	mov.b16 	%rs1530, 13;
	mov.b16 	%rs1532, 0;
	mov.u16 	%rs1531, %rs1547;
$L__BB1_28:
	and.b16  	%rs712, %rs1531, 255;
	and.b16  	%rs713, %rs1531, 1;
	neg.s16 	%rs714, %rs713;
	and.b16  	%rs715, %rs714, %rs1530;
	cvt.s16.s8 	%rs716, %rs1530;
	xor.b16  	%rs1532, %rs715, %rs1532;
	shl.b16 	%rs717, %rs1530, 1;
	shr.u16 	%rs718, %rs716, 7;
	and.b16  	%rs719, %rs718, 27;
	xor.b16  	%rs1530, %rs719, %rs717;
	shr.u16 	%rs1531, %rs712, 1;
	setp.gt.u16 	%p19, %rs712, 1;
	@%p19 bra 	$L__BB1_28;
$L__BB1_29:
	mov.b16 	%rs1536, 0;
	@%p4 bra 	$L__BB1_32;
	mov.b16 	%rs1534, 9;
	mov.b16 	%rs1536, 0;
	mov.u16 	%rs1535, %rs1551;
$L__BB1_31:
	and.b16  	%rs725, %rs1535, 255;
	and.b16  	%rs726, %rs1535, 1;
	neg.s16 	%rs727, %rs726;
	and.b16  	%rs728, %rs727, %rs1534;
	cvt.s16.s8 	%rs729, %rs1534;
	xor.b16  	%rs1536, %rs728, %rs1536;
	shl.b16 	%rs730, %rs1534, 1;
	shr.u16 	%rs731, %rs729, 7;
	and.b16  	%rs732, %rs731, 27;
	xor.b16  	%rs1534, %rs732, %rs730;
	shr.u16 	%rs1535, %rs725, 1;
	setp.gt.u16 	%p21, %rs725, 1;
	@%p21 bra 	$L__BB1_31;
$L__BB1_32:
	xor.b16  	%rs149, %rs1536, %rs1532;
	mov.b16 	%rs1540, 0;
	@%p6 bra 	$L__BB1_35;
	mov.b16 	%rs1538, 14;
	mov.b16 	%rs1540, 0;
	mov.u16 	%rs1539, %rs1555;
$L__BB1_34:
	and.b16  	%rs738, %rs1539, 255;
	and.b16  	%rs739, %rs1539, 1;
	neg.s16 	%rs740, %rs739;
	and.b16  	%rs741, %rs740, %rs1538;
	cvt.s16.s8 	%rs742, %rs1538;
	xor.b16  	%rs1540, %rs741, %rs1540;
	shl.b16 	%rs743, %rs1538, 1;
	shr.u16 	%rs744, %rs742, 7;
	and.b16  	%rs745, %rs744, 27;
	xor.b16  	%rs1538, %rs745, %rs743;
	shr.u16 	%rs1539, %rs738, 1;
	setp.gt.u16 	%p23, %rs738, 1;
	@%p23 bra 	$L__BB1_34;
$L__BB1_35:
	xor.b16  	%rs157, %rs149, %rs1540;
	mov.b16 	%rs1544, 0;
	@%p8 bra 	$L__BB1_38;
	mov.b16 	%rs1542, 11;
	mov.b16 	%rs1544, 0;
	mov.u16 	%rs1543, %rs1559;
$L__BB1_37:
	and.b16  	%rs751, %rs1543, 255;
	and.b16  	%rs752, %rs1543, 1;
	neg.s16 	%rs753, %rs752;
	and.b16  	%rs754, %rs753, %rs1542;
	cvt.s16.s8 	%rs755, %rs1542;
	xor.b16  	%rs1544, %rs754, %rs1544;
	shl.b16 	%rs756, %rs1542, 1;
	shr.u16 	%rs757, %rs755, 7;
	and.b16  	%rs758, %rs757, 27;
	xor.b16  	%rs1542, %rs758, %rs756;
	shr.u16 	%rs1543, %rs751, 1;
	setp.gt.u16 	%p25, %rs751, 1;
	@%p25 bra 	$L__BB1_37;
$L__BB1_38:
	xor.b16  	%rs1494, %rs157, %rs1544;
	mov.b16 	%rs1548, 0;
	@%p2 bra 	$L__BB1_41;
	mov.b16 	%rs1546, 11;
	mov.b16 	%rs1548, 0;
$L__BB1_40:
	and.b16  	%rs762, %rs1547, 255;
	and.b16  	%rs763, %rs1547, 1;
	neg.s16 	%rs764, %rs763;
	and.b16  	%rs765, %rs764, %rs1546;
	cvt.s16.s8 	%rs766, %rs1546;
	xor.b16  	%rs1548, %rs765, %rs1548;
	shl.b16 	%rs767, %rs1546, 1;
	shr.u16 	%rs768, %rs766, 7;
	and.b16  	%rs769, %rs768, 27;
	xor.b16  	%rs1546, %rs769, %rs767;
	shr.u16 	%rs1547, %rs762, 1;
	setp.gt.u16 	%p27, %rs762, 1;
	@%p27 bra 	$L__BB1_40;
$L__BB1_41:
	mov.b16 	%rs1552, 0;
	@%p4 bra 	$L__BB1_44;
	mov.b16 	%rs1550, 13;
	mov.b16 	%rs1552, 0;
$L__BB1_43:
	and.b16  	%rs775, %rs1551, 255;
	and.b16  	%rs776, %rs1551, 1;
	neg.s16 	%rs777, %rs776;
	and.b16  	%rs778, %rs777, %rs1550;
	cvt.s16.s8 	%rs779, %rs1550;
	xor.b16  	%rs1552, %rs778, %rs1552;
	shl.b16 	%rs780, %rs1550, 1;
	shr.u16 	%rs781, %rs779, 7;
	and.b16  	%rs782, %rs781, 27;
	xor.b16  	%rs1550, %rs782, %rs780;
	shr.u16 	%rs1551, %rs775, 1;
	setp.gt.u16 	%p29, %rs775, 1;
	@%p29 bra 	$L__BB1_43;
$L__BB1_44:
	xor.b16  	%rs180, %rs1552, %rs1548;
	mov.b16 	%rs1556, 0;
	@%p6 bra 	$L__BB1_47;
	mov.b16 	%rs1554, 9;
	mov.b16 	%rs1556, 0;
$L__BB1_46:
	and.b16  	%rs788, %rs1555, 255;
	and.b16  	%rs789, %rs1555, 1;
	neg.s16 	%rs790, %rs789;
	and.b16  	%rs791, %rs790, %rs1554;
	cvt.s16.s8 	%rs792, %rs1554;
	xor.b16  	%rs1556, %rs791, %rs1556;
	shl.b16 	%rs793, %rs1554, 1;
	shr.u16 	%rs794, %rs792, 7;
	and.b16  	%rs795, %rs794, 27;
	xor.b16  	%rs1554, %rs795, %rs793;
	shr.u16 	%rs1555, %rs788, 1;
	setp.gt.u16 	%p31, %rs788, 1;
	@%p31 bra 	$L__BB1_46;
$L__BB1_47:
	xor.b16  	%rs188, %rs180, %rs1556;
	mov.b16 	%rs1560, 0;
	@%p8 bra 	$L__BB1_50;
	mov.b16 	%rs1558, 14;
	mov.b16 	%rs1560, 0;
$L__BB1_49:
	and.b16  	%rs801, %rs1559, 255;
	and.b16  	%rs802, %rs1559, 1;
	neg.s16 	%rs803, %rs802;
	and.b16  	%rs804, %rs803, %rs1558;
	cvt.s16.s8 	%rs805, %rs1558;
	xor.b16  	%rs1560, %rs804, %rs1560;
	shl.b16 	%rs806, %rs1558, 1;
	shr.u16 	%rs807, %rs805, 7;
	and.b16  	%rs808, %rs807, 27;
	xor.b16  	%rs1558, %rs808, %rs806;
	shr.u16 	%rs1559, %rs801, 1;
	setp.gt.u16 	%p33, %rs801, 1;
	@%p33 bra 	$L__BB1_49;
$L__BB1_50:
	xor.b16  	%rs1493, %rs188, %rs1560;
	setp.eq.s16 	%p34, %rs37, %rs57;
	mov.b16 	%rs1564, 0;
	@%p34 bra 	$L__BB1_53;
	mov.b16 	%rs1562, 14;
	mov.b16 	%rs1564, 0;
	mov.u16 	%rs1563, %rs1611;
$L__BB1_52:
	and.b16  	%rs814, %rs1563, 255;
	and.b16  	%rs815, %rs1563, 1;
	neg.s16 	%rs816, %rs815;
	and.b16  	%rs817, %rs816, %rs1562;
	cvt.s16.s8 	%rs818, %rs1562;
	xor.b16  	%rs1564, %rs817, %rs1564;
	shl.b16 	%rs819, %rs1562, 1;
	shr.u16 	%rs820, %rs818, 7;
	and.b16  	%rs821, %rs820, 27;
	xor.b16  	%rs1562, %rs821, %rs819;
	shr.u16 	%rs1563, %rs814, 1;
	setp.gt.u16 	%p35, %rs814, 1;
	@%p35 bra 	$L__BB1_52;
$L__BB1_53:
	setp.eq.s16 	%p36, %rs38, %rs59;
	mov.b16 	%rs1568, 0;
	@%p36 bra 	$L__BB1_56;
	mov.b16 	%rs1566, 11;
	mov.b16 	%rs1568, 0;
	mov.u16 	%rs1567, %rs1615;
$L__BB1_55:
	and.b16  	%rs827, %rs1567, 255;
	and.b16  	%rs828, %rs1567, 1;
	neg.s16 	%rs829, %rs828;
	and.b16  	%rs830, %rs829, %rs1566;
	cvt.s16.s8 	%rs831, %rs1566;
	xor.b16  	%rs1568, %rs830, %rs1568;
	shl.b16 	%rs832, %rs1566, 1;
	shr.u16 	%rs833, %rs831, 7;
	and.b16  	%rs834, %rs833, 27;
	xor.b16  	%rs1566, %rs834, %rs832;
	shr.u16 	%rs1567, %rs827, 1;
	setp.gt.u16 	%p37, %rs827, 1;
	@%p37 bra 	$L__BB1_55;
$L__BB1_56:
	xor.b16  	%rs211, %rs1568, %rs1564;
	setp.eq.s16 	%p38, %rs39, %rs61;
	mov.b16 	%rs1572, 0;
	@%p38 bra 	$L__BB1_59;
	mov.b16 	%rs1570, 13;
	mov.b16 	%rs1572, 0;
	mov.u16 	%rs1571, %rs1619;
$L__BB1_58:
	and.b16  	%rs840, %rs1571, 255;
	and.b16  	%rs841, %rs1571, 1;
	neg.s16 	%rs842, %rs841;
	and.b16  	%rs843, %rs842, %rs1570;
	cvt.s16.s8 	%rs844, %rs1570;
	xor.b16  	%rs1572, %rs843, %rs1572;
	shl.b16 	%rs845, %rs1570, 1;
	shr.u16 	%rs846, %rs844, 7;
	and.b16  	%rs847, %rs846, 27;
	xor.b16  	%rs1570, %rs847, %rs845;
	shr.u16 	%rs1571, %rs840, 1;
	setp.gt.u16 	%p39, %rs840, 1;
	@%p39 bra 	$L__BB1_58;
$L__BB1_59:
	xor.b16  	%rs219, %rs211, %rs1572;
	setp.eq.s16 	%p40, %rs40, %rs63;
	mov.b16 	%rs1576, 0;
	@%p40 bra 	$L__BB1_62;
	mov.b16 	%rs1574, 9;
	mov.b16 	%rs1576, 0;
	mov.u16 	%rs1575, %rs1623;
$L__BB1_61:
	and.b16  	%rs853, %rs1575, 255;
	and.b16  	%rs854, %rs1575, 1;
	neg.s16 	%rs855, %rs854;
	and.b16  	%rs856, %rs855, %rs1574;
	cvt.s16.s8 	%rs857, %rs1574;
	xor.b16  	%rs1576, %rs856, %rs1576;
	shl.b16 	%rs858, %rs1574, 1;
	shr.u16 	%rs859, %rs857, 7;
	and.b16  	%rs860, %rs859, 27;
	xor.b16  	%rs1574, %rs860, %rs858;
	shr.u16 	%rs1575, %rs853, 1;
	setp.gt.u16 	%p41, %rs853, 1;
	@%p41 bra 	$L__BB1_61;
$L__BB1_62:
	setp.eq.s16 	%p42, %rs37, %rs57;
	xor.b16  	%rs1492, %rs219, %rs1576;
	mov.b16 	%rs1580, 0;
	@%p42 bra 	$L__BB1_65;
	mov.b16 	%rs1578, 9;
	mov.b16 	%rs1580, 0;
	mov.u16 	%rs1579, %rs1611;
$L__BB1_64:
	and.b16  	%rs866, %rs1579, 255;
	and.b16  	%rs867, %rs1579, 1;
	neg.s16 	%rs868, %rs867;
	and.b16  	%rs869, %rs868, %rs1578;
	cvt.s16.s8 	%rs870, %rs1578;
	xor.b16  	%rs1580, %rs869, %rs1580;
	shl.b16 	%rs871, %rs1578, 1;
	shr.u16 	%rs872, %rs870, 7;
	and.b16  	%rs873, %rs872, 27;
	xor.b16  	%rs1578, %rs873, %rs871;
	shr.u16 	%rs1579, %rs866, 1;
	setp.gt.u16 	%p43, %rs866, 1;
	@%p43 bra 	$L__BB1_64;
$L__BB1_65:
	setp.eq.s16 	%p44, %rs38, %rs59;
	mov.b16 	%rs1584, 0;
	@%p44 bra 	$L__BB1_68;
	mov.b16 	%rs1582, 14;
	mov.b16 	%rs1584, 0;
	mov.u16 	%rs1583, %rs1615;
$L__BB1_67:
	and.b16  	%rs879, %rs1583, 255;
	and.b16  	%rs880, %rs1583, 1;
	neg.s16 	%rs881, %rs880;
	and.b16  	%rs882, %rs881, %rs1582;
	cvt.s16.s8 	%rs883, %rs1582;
	xor.b16  	%rs1584, %rs882, %rs1584;
	shl.b16 	%rs884, %rs1582, 1;
	shr.u16 	%rs885, %rs883, 7;
	and.b16  	%rs886, %rs885, 27;
	xor.b16  	%rs1582, %rs886, %rs884;
	shr.u16 	%rs1583, %rs879, 1;
	setp.gt.u16 	%p45, %rs879, 1;
	@%p45 bra 	$L__BB1_67;
$L__BB1_68:
	setp.eq.s16 	%p46, %rs39, %rs61;
	xor.b16  	%rs242, %rs1584, %rs1580;
	mov.b16 	%rs1588, 0;
	@%p46 bra 	$L__BB1_71;
	mov.b16 	%rs1586, 11;
	mov.b16 	%rs1588, 0;
	mov.u16 	%rs1587, %rs1619;
$L__BB1_70:
	and.b16  	%rs892, %rs1587, 255;
	and.b16  	%rs893, %rs1587, 1;
	neg.s16 	%rs894, %rs893;
	and.b16  	%rs895, %rs894, %rs1586;
	cvt.s16.s8 	%rs896, %rs1586;
	xor.b16  	%rs1588, %rs895, %rs1588;
	shl.b16 	%rs897, %rs1586, 1;
	shr.u16 	%rs898, %rs896, 7;
	and.b16  	%rs899, %rs898, 27;
	xor.b16  	%rs1586, %rs899, %rs897;
	shr.u16 	%rs1587, %rs892, 1;
	setp.gt.u16 	%p47, %rs892, 1;
	@%p47 bra 	$L__BB1_70;
$L__BB1_71:
	setp.eq.s16 	%p48, %rs40, %rs63;
	xor.b16  	%rs250, %rs242, %rs1588;
	mov.b16 	%rs1592, 0;
	@%p48 bra 	$L__BB1_74;
	mov.b16 	%rs1590, 13;
	mov.b16 	%rs1592, 0;
	mov.u16 	%rs1591, %rs1623;
$L__BB1_73:
	and.b16  	%rs905, %rs1591, 255;
	and.b16  	%rs906, %rs1591, 1;
	neg.s16 	%rs907, %rs906;
	and.b16  	%rs908, %rs907, %rs1590;
	cvt.s16.s8 	%rs909, %rs1590;
	xor.b16  	%rs1592, %rs908, %rs1592;
	shl.b16 	%rs910, %rs1590, 1;
	shr.u16 	%rs911, %rs909, 7;
	and.b16  	%rs912, %rs911, 27;
	xor.b16  	%rs1590, %rs912, %rs910;
	shr.u16 	%rs1591, %rs905, 1;
	setp.gt.u16 	%p49, %rs905, 1;
	@%p49 bra 	$L__BB1_73;
$L__BB1_74:
	setp.eq.s16 	%p50, %rs37, %rs57;
	xor.b16  	%rs1491, %rs250, %rs1592;
	mov.b16 	%rs1596, 0;
	@%p50 bra 	$L__BB1_77;
	mov.b16 	%rs1594, 13;
	mov.b16 	%rs1596, 0;
	mov.u16 	%rs1595, %rs1611;
$L__BB1_76:
	and.b16  	%rs918, %rs1595, 255;
	and.b16  	%rs919, %rs1595, 1;
	neg.s16 	%rs920, %rs919;
	and.b16  	%rs921, %rs920, %rs1594;
	cvt.s16.s8 	%rs922, %rs1594;
	xor.b16  	%rs1596, %rs921, %rs1596;
	shl.b16 	%rs923, %rs1594, 1;
	shr.u16 	%rs924, %rs922, 7;
	and.b16  	%rs925, %rs924, 27;
	xor.b16  	%rs1594, %rs925, %rs923;
	shr.u16 	%rs1595, %rs918, 1;
	setp.gt.u16 	%p51, %rs918, 1;
	@%p51 bra 	$L__BB1_76;
$L__BB1_77:
	mov.b16 	%rs1600, 0;
	@%p44 bra 	$L__BB1_80;
	mov.b16 	%rs1598, 9;
	mov.b16 	%rs1600, 0;
	mov.u16 	%rs1599, %rs1615;
$L__BB1_79:
	and.b16  	%rs931, %rs1599, 255;
	and.b16  	%rs932, %rs1599, 1;
	neg.s16 	%rs933, %rs932;
	and.b16  	%rs934, %rs933, %rs1598;
	cvt.s16.s8 	%rs935, %rs1598;
	xor.b16  	%rs1600, %rs934, %rs1600;
	shl.b16 	%rs936, %rs1598, 1;
	shr.u16 	%rs937, %rs935, 7;
	and.b16  	%rs938, %rs937, 27;
	xor.b16  	%rs1598, %rs938, %rs936;
	shr.u16 	%rs1599, %rs931, 1;
	setp.gt.u16 	%p53, %rs931, 1;
	@%p53 bra 	$L__BB1_79;
$L__BB1_80:
	xor.b16  	%rs273, %rs1600, %rs1596;
	mov.b16 	%rs1604, 0;
	@%p46 bra 	$L__BB1_83;
	mov.b16 	%rs1602, 14;
	mov.b16 	%rs1604, 0;
	mov.u16 	%rs1603, %rs1619;
$L__BB1_82:
	and.b16  	%rs944, %rs1603, 255;
	and.b16  	%rs945, %rs1603, 1;
	neg.s16 	%rs946, %rs945;
	and.b16  	%rs947, %rs946, %rs1602;
	cvt.s16.s8 	%rs948, %rs1602;
	xor.b16  	%rs1604, %rs947, %rs1604;
	shl.b16 	%rs949, %rs1602, 1;
	shr.u16 	%rs950, %rs948, 7;
	and.b16  	%rs951, %rs950, 27;
	xor.b16  	%rs1602, %rs951, %rs949;
	shr.u16 	%rs1603, %rs944, 1;
	setp.gt.u16 	%p55, %rs944, 1;
	@%p55 bra 	$L__BB1_82;
$L__BB1_83:
	xor.b16  	%rs281, %rs273, %rs1604;
	mov.b16 	%rs1608, 0;
	@%p48 bra 	$L__BB1_86;
	mov.b16 	%rs1606, 11;
	mov.b16 	%rs1608, 0;
	mov.u16 	%rs1607, %rs1623;
$L__BB1_85:
	and.b16  	%rs957, %rs1607, 255;
	and.b16  	%rs958, %rs1607, 1;
	neg.s16 	%rs959, %rs958;
	and.b16  	%rs960, %rs959, %rs1606;
	cvt.s16.s8 	%rs961, %rs1606;
	xor.b16  	%rs1608, %rs960, %rs1608;
	shl.b16 	%rs962, %rs1606, 1;
	shr.u16 	%rs963, %rs961, 7;
	and.b16  	%rs964, %rs963, 27;
	xor.b16  	%rs1606, %rs964, %rs962;
	shr.u16 	%rs1607, %rs957, 1;
	setp.gt.u16 	%p57, %rs957, 1;
	@%p57 bra 	$L__BB1_85;
$L__BB1_86:
	xor.b16  	%rs1490, %rs281, %rs1608;
	mov.b16 	%rs1612, 0;
	@%p50 bra 	$L__BB1_89;
	mov.b16 	%rs1610, 11;
	mov.b16 	%rs1612, 0;
$L__BB1_88:
	and.b16  	%rs970, %rs1611, 255;
	and.b16  	%rs971, %rs1611, 1;
	neg.s16 	%rs972, %rs971;
	and.b16  	%rs973, %rs972, %rs1610;
	cvt.s16.s8 	%rs974, %rs1610;
	xor.b16  	%rs1612, %rs973, %rs1612;
	shl.b16 	%rs975, %rs1610, 1;
	shr.u16 	%rs976, %rs974, 7;
	and.b16  	%rs977, %rs976, 27;
	xor.b16  	%rs1610, %rs977, %rs975;
	shr.u16 	%rs1611, %rs970, 1;
	setp.gt.u16 	%p59, %rs970, 1;
	@%p59 bra 	$L__BB1_88;
$L__BB1_89:
	setp.eq.s16 	%p60, %rs38, %rs59;
	mov.b16 	%rs1616, 0;
	@%p60 bra 	$L__BB1_92;
	mov.b16 	%rs1614, 13;
	mov.b16 	%rs1616, 0;
$L__BB1_91:
	and.b16  	%rs983, %rs1615, 255;
	and.b16  	%rs984, %rs1615, 1;
	neg.s16 	%rs985, %rs984;
	and.b16  	%rs986, %rs985, %rs1614;
	cvt.s16.s8 	%rs987, %rs1614;
	xor.b16  	%rs1616, %rs986, %rs1616;
	shl.b16 	%rs988, %rs1614, 1;
	shr.u16 	%rs989, %rs987, 7;
	and.b16  	%rs990, %rs989, 27;
	xor.b16  	%rs1614, %rs990, %rs988;
	shr.u16 	%rs1615, %rs983, 1;
	setp.gt.u16 	%p61, %rs983, 1;
	@%p61 bra 	$L__BB1_91;
$L__BB1_92:
	setp.eq.s16 	%p62, %rs39, %rs61;
	xor.b16  	%rs304, %rs1616, %rs1612;
	mov.b16 	%rs1620, 0;
	@%p62 bra 	$L__BB1_95;
	mov.b16 	%rs1618, 9;
	mov.b16 	%rs1620, 0;
$L__BB1_94:
	and.b16  	%rs996, %rs1619, 255;
	and.b16  	%rs997, %rs1619, 1;
	neg.s16 	%rs998, %rs997;
	and.b16  	%rs999, %rs998, %rs1618;
	cvt.s16.s8 	%rs1000, %rs1618;
	xor.b16  	%rs1620, %rs999, %rs1620;
	shl.b16 	%rs1001, %rs1618, 1;
	shr.u16 	%rs1002, %rs1000, 7;
	and.b16  	%rs1003, %rs1002, 27;
	xor.b16  	%rs1618, %rs1003, %rs1001;
	shr.u16 	%rs1619, %rs996, 1;
	setp.gt.u16 	%p63, %rs996, 1;
	@%p63 bra 	$L__BB1_94;
$L__BB1_95:
	setp.eq.s16 	%p64, %rs40, %rs63;
	xor.b16  	%rs312, %rs304, %rs1620;
	mov.b16 	%rs1624, 0;
	@%p64 bra 	$L__BB1_98;
	mov.b16 	%rs1622, 14;
	mov.b16 	%rs1624, 0;
$L__BB1_97:
	and.b16  	%rs1009, %rs1623, 255;
	and.b16  	%rs1010, %rs1623, 1;
	neg.s16 	%rs1011, %rs1010;
	and.b16  	%rs1012, %rs1011, %rs1622;
	cvt.s16.s8 	%rs1013, %rs1622;
	xor.b16  	%rs1624, %rs1012, %rs1624;
	shl.b16 	%rs1014, %rs1622, 1;
	shr.u16 	%rs1015, %rs1013, 7;
	and.b16  	%rs1016, %rs1015, 27;
	xor.b16  	%rs1622, %rs1016, %rs1014;
	shr.u16 	%rs1623, %rs1009, 1;
	setp.gt.u16 	%p65, %rs1009, 1;
	@%p65 bra 	$L__BB1_97;
$L__BB1_98:
	xor.b16  	%rs1675, %rs41, %rs65;
	xor.b16  	%rs1489, %rs312, %rs1624;
	setp.eq.s16 	%p66, %rs41, %rs65;
	mov.b16 	%rs1628, 0;
	@%p66 bra 	$L__BB1_101;
	mov.b16 	%rs1626, 14;
	mov.b16 	%rs1628, 0;
	mov.u16 	%rs1627, %rs1675;
$L__BB1_100:
	and.b16  	%rs1022, %rs1627, 255;
	and.b16  	%rs1023, %rs1627, 1;
	neg.s16 	%rs1024, %rs1023;
	and.b16  	%rs1025, %rs1024, %rs1626;
	cvt.s16.s8 	%rs1026, %rs1626;
	xor.b16  	%rs1628, %rs1025, %rs1628;
	shl.b16 	%rs1027, %rs1626, 1;
	shr.u16 	%rs1028, %rs1026, 7;
	and.b16  	%rs1029, %rs1028, 27;
	xor.b16  	%rs1626, %rs1029, %rs1027;
	shr.u16 	%rs1627, %rs1022, 1;
	setp.gt.u16 	%p67, %rs1022, 1;
	@%p67 bra 	$L__BB1_100;
$L__BB1_101:
	xor.b16  	%rs1679, %rs42, %rs66;
	setp.eq.s16 	%p68, %rs42, %rs66;
	mov.b16 	%rs1632, 0;
	@%p68 bra 	$L__BB1_104;
	mov.b16 	%rs1630, 11;
	mov.b16 	%rs1632, 0;
	mov.u16 	%rs1631, %rs1679;
$L__BB1_103:
	and.b16  	%rs1035, %rs1631, 255;
	and.b16  	%rs1036, %rs1631, 1;
	neg.s16 	%rs1037, %rs1036;
	and.b16  	%rs1038, %rs1037, %rs1630;
	cvt.s16.s8 	%rs1039, %rs1630;
	xor.b16  	%rs1632, %rs1038, %rs1632;
	shl.b16 	%rs1040, %rs1630, 1;
	shr.u16 	%rs1041, %rs1039, 7;
	and.b16  	%rs1042, %rs1041, 27;
	xor.b16  	%rs1630, %rs1042, %rs1040;
	shr.u16 	%rs1631, %rs1035, 1;
	setp.gt.u16 	%p69, %rs1035, 1;
	@%p69 bra 	$L__BB1_103;
$L__BB1_104:
	xor.b16  	%rs1683, %rs43, %rs67;
	xor.b16  	%rs338, %rs1632, %rs1628;
	setp.eq.s16 	%p70, %rs43, %rs67;
	mov.b16 	%rs1636, 0;
	@%p70 bra 	$L__BB1_107;
	mov.b16 	%rs1634, 13;
	mov.b16 	%rs1636, 0;
	mov.u16 	%rs1635, %rs1683;
$L__BB1_106:
	and.b16  	%rs1048, %rs1635, 255;
	and.b16  	%rs1049, %rs1635, 1;
	neg.s16 	%rs1050, %rs1049;
	and.b16  	%rs1051, %rs1050, %rs1634;
	cvt.s16.s8 	%rs1052, %rs1634;
	xor.b16  	%rs1636, %rs1051, %rs1636;
	shl.b16 	%rs1053, %rs1634, 1;
	shr.u16 	%rs1054, %rs1052, 7;
	and.b16  	%rs1055, %rs1054, 27;
	xor.b16  	%rs1634, %rs1055, %rs1053;
	shr.u16 	%rs1635, %rs1048, 1;
	setp.gt.u16 	%p71, %rs1048, 1;
	@%p71 bra 	$L__BB1_106;
$L__BB1_107:
	xor.b16  	%rs1687, %rs44, %rs68;
	xor.b16  	%rs347, %rs338, %rs1636;
	setp.eq.s16 	%p72, %rs44, %rs68;
	mov.b16 	%rs1640, 0;
	@%p72 bra 	$L__BB1_110;
	mov.b16 	%rs1638, 9;
	mov.b16 	%rs1640, 0;
	mov.u16 	%rs1639, %rs1687;
$L__BB1_109:
	and.b16  	%rs1061, %rs1639, 255;
	and.b16  	%rs1062, %rs1639, 1;
	neg.s16 	%rs1063, %rs1062;
	and.b16  	%rs1064, %rs1063, %rs1638;
	cvt.s16.s8 	%rs1065, %rs1638;
	xor.b16  	%rs1640, %rs1064, %rs1640;
	shl.b16 	%rs1066, %rs1638, 1;
	shr.u16 	%rs1067, %rs1065, 7;
	and.b16  	%rs1068, %rs1067, 27;
	xor.b16  	%rs1638, %rs1068, %rs1066;
	shr.u16 	%rs1639, %rs1061, 1;
	setp.gt.u16 	%p73, %rs1061, 1;
	@%p73 bra 	$L__BB1_109;
$L__BB1_110:
	setp.eq.s16 	%p74, %rs41, %rs65;
	xor.b16  	%rs1488, %rs347, %rs1640;
	mov.b16 	%rs1644, 0;
	@%p74 bra 	$L__BB1_113;
	mov.b16 	%rs1642, 9;
	mov.b16 	%rs1644, 0;
	mov.u16 	%rs1643, %rs1675;
$L__BB1_112:
	and.b16  	%rs1074, %rs1643, 255;
	and.b16  	%rs1075, %rs1643, 1;
	neg.s16 	%rs1076, %rs1075;
	and.b16  	%rs1077, %rs1076, %rs1642;
	cvt.s16.s8 	%rs1078, %rs1642;
	xor.b16  	%rs1644, %rs1077, %rs1644;
	shl.b16 	%rs1079, %rs1642, 1;
	shr.u16 	%rs1080, %rs1078, 7;
	and.b16  	%rs1081, %rs1080, 27;
	xor.b16  	%rs1642, %rs1081, %rs1079;
	shr.u16 	%rs1643, %rs1074, 1;
	setp.gt.u16 	%p75, %rs1074, 1;
	@%p75 bra 	$L__BB1_112;
$L__BB1_113:
	setp.eq.s16 	%p76, %rs42, %rs66;
	mov.b16 	%rs1648, 0;
	@%p76 bra 	$L__BB1_116;
	mov.b16 	%rs1646, 14;
	mov.b16 	%rs1648, 0;
	mov.u16 	%rs1647, %rs1679;
$L__BB1_115:
	and.b16  	%rs1087, %rs1647, 255;
	and.b16  	%rs1088, %rs1647, 1;
	neg.s16 	%rs1089, %rs1088;
	and.b16  	%rs1090, %rs1089, %rs1646;
	cvt.s16.s8 	%rs1091, %rs1646;
	xor.b16  	%rs1648, %rs1090, %rs1648;
	shl.b16 	%rs1092, %rs1646, 1;
	shr.u16 	%rs1093, %rs1091, 7;
	and.b16  	%rs1094, %rs1093, 27;
	xor.b16  	%rs1646, %rs1094, %rs1092;
	shr.u16 	%rs1647, %rs1087, 1;
	setp.gt.u16 	%p77, %rs1087, 1;
	@%p77 bra 	$L__BB1_115;
$L__BB1_116:
	setp.eq.s16 	%p78, %rs43, %rs67;
	xor.b16  	%rs370, %rs1648, %rs1644;
	mov.b16 	%rs1652, 0;
	@%p78 bra 	$L__BB1_119;
	mov.b16 	%rs1650, 11;
	mov.b16 	%rs1652, 0;
	mov.u16 	%rs1651, %rs1683;
$L__BB1_118:
	and.b16  	%rs1100, %rs1651, 255;
	and.b16  	%rs1101, %rs1651, 1;
	neg.s16 	%rs1102, %rs1101;
	and.b16  	%rs1103, %rs1102, %rs1650;
	cvt.s16.s8 	%rs1104, %rs1650;
	xor.b16  	%rs1652, %rs1103, %rs1652;
	shl.b16 	%rs1105, %rs1650, 1;
	shr.u16 	%rs1106, %rs1104, 7;
	and.b16  	%rs1107, %rs1106, 27;
	xor.b16  	%rs1650, %rs1107, %rs1105;
	shr.u16 	%rs1651, %rs1100, 1;
	setp.gt.u16 	%p79, %rs1100, 1;
	@%p79 bra 	$L__BB1_118;
$L__BB1_119:
	setp.eq.s16 	%p80, %rs44, %rs68;
	xor.b16  	%rs378, %rs370, %rs1652;
	mov.b16 	%rs1656, 0;
	@%p80 bra 	$L__BB1_122;
	mov.b16 	%rs1654, 13;
	mov.b16 	%rs1656, 0;
	mov.u16 	%rs1655, %rs1687;
$L__BB1_121:
	and.b16  	%rs1113, %rs1655, 255;
	and.b16  	%rs1114, %rs1655, 1;
	neg.s16 	%rs1115, %rs1114;
	and.b16  	%rs1116, %rs1115, %rs1654;
	cvt.s16.s8 	%rs1117, %rs1654;
	xor.b16  	%rs1656, %rs1116, %rs1656;
	shl.b16 	%rs1118, %rs1654, 1;
	shr.u16 	%rs1119, %rs1117, 7;
	and.b16  	%rs1120, %rs1119, 27;
	xor.b16  	%rs1654, %rs1120, %rs1118;
	shr.u16 	%rs1655, %rs1113, 1;
	setp.gt.u16 	%p81, %rs1113, 1;
	@%p81 bra 	$L__BB1_121;
$L__BB1_122:
	setp.eq.s16 	%p82, %rs41, %rs65;
	xor.b16  	%rs1487, %rs378, %rs1656;
	mov.b16 	%rs1660, 0;
	@%p82 bra 	$L__BB1_125;
	mov.b16 	%rs1658, 13;
	mov.b16 	%rs1660, 0;
	mov.u16 	%rs1659, %rs1675;
$L__BB1_124:
	and.b16  	%rs1126, %rs1659, 255;
	and.b16  	%rs1127, %rs1659, 1;
	neg.s16 	%rs1128, %rs1127;
	and.b16  	%rs1129, %rs1128, %rs1658;
	cvt.s16.s8 	%rs1130, %rs1658;
	xor.b16  	%rs1660, %rs1129, %rs1660;
	shl.b16 	%rs1131, %rs1658, 1;
	shr.u16 	%rs1132, %rs1130, 7;
	and.b16  	%rs1133, %rs1132, 27;
	xor.b16  	%rs1658, %rs1133, %rs1131;
	shr.u16 	%rs1659, %rs1126, 1;
	setp.gt.u16 	%p83, %rs1126, 1;
	@%p83 bra 	$L__BB1_124;
$L__BB1_125:
	setp.eq.s16 	%p84, %rs42, %rs66;
	mov.b16 	%rs1664, 0;
	@%p84 bra 	$L__BB1_128;
	mov.b16 	%rs1662, 9;
	mov.b16 	%rs1664, 0;
	mov.u16 	%rs1663, %rs1679;
$L__BB1_127:
	and.b16  	%rs1139, %rs1663, 255;
	and.b16  	%rs1140, %rs1663, 1;
	neg.s16 	%rs1141, %rs1140;
	and.b16  	%rs1142, %rs1141, %rs1662;
	cvt.s16.s8 	%rs1143, %rs1662;
	xor.b16  	%rs1664, %rs1142, %rs1664;
	shl.b16 	%rs1144, %rs1662, 1;
	shr.u16 	%rs1145, %rs1143, 7;
	and.b16  	%rs1146, %rs1145, 27;
	xor.b16  	%rs1662, %rs1146, %rs1144;
	shr.u16 	%rs1663, %rs1139, 1;
	setp.gt.u16 	%p85, %rs1139, 1;
	@%p85 bra 	$L__BB1_127;
$L__BB1_128:
	setp.eq.s16 	%p86, %rs43, %rs67;
	xor.b16  	%rs401, %rs1664, %rs1660;
	mov.b16 	%rs1668, 0;
	@%p86 bra 	$L__BB1_131;
	mov.b16 	%rs1666, 14;
	mov.b16 	%rs1668, 0;
	mov.u16 	%rs1667, %rs1683;
$L__BB1_130:
	and.b16  	%rs1152, %rs1667, 255;
	and.b16  	%rs1153, %rs1667, 1;
	neg.s16 	%rs1154, %rs1153;
	and.b16  	%rs1155, %rs1154, %rs1666;
	cvt.s16.s8 	%rs1156, %rs1666;
	xor.b16  	%rs1668, %rs1155, %rs1668;
	shl.b16 	%rs1157, %rs1666, 1;
	shr.u16 	%rs1158, %rs1156, 7;
	and.b16  	%rs1159, %rs1158, 27;
	xor.b16  	%rs1666, %rs1159, %rs1157;
	shr.u16 	%rs1667, %rs1152, 1;
	setp.gt.u16 	%p87, %rs1152, 1;
	@%p87 bra 	$L__BB1_130;
$L__BB1_131:
	setp.eq.s16 	%p88, %rs44, %rs68;
	xor.b16  	%rs409, %rs401, %rs1668;
	mov.b16 	%rs1672, 0;
	@%p88 bra 	$L__BB1_134;
	mov.b16 	%rs1670, 11;
	mov.b16 	%rs1672, 0;
	mov.u16 	%rs1671, %rs1687;
$L__BB1_133:
	and.b16  	%rs1165, %rs1671, 255;
	and.b16  	%rs1166, %rs1671, 1;
	neg.s16 	%rs1167, %rs1166;
	and.b16  	%rs1168, %rs1167, %rs1670;
	cvt.s16.s8 	%rs1169, %rs1670;
	xor.b16  	%rs1672, %rs1168, %rs1672;
	shl.b16 	%rs1170, %rs1670, 1;
	shr.u16 	%rs1171, %rs1169, 7;
	and.b16  	%rs1172, %rs1171, 27;
	xor.b16  	%rs1670, %rs1172, %rs1170;
	shr.u16 	%rs1671, %rs1165, 1;
	setp.gt.u16 	%p89, %rs1165, 1;
	@%p89 bra 	$L__BB1_133;
$L__BB1_134:
	setp.eq.s16 	%p90, %rs41, %rs65;
	xor.b16  	%rs1486, %rs409, %rs1672;
	mov.b16 	%rs1676, 0;
	@%p90 bra 	$L__BB1_137;
	mov.b16 	%rs1674, 11;
	mov.b16 	%rs1676, 0;
$L__BB1_136:
	and.b16  	%rs1178, %rs1675, 255;
	and.b16  	%rs1179, %rs1675, 1;
	neg.s16 	%rs1180, %rs1179;
	and.b16  	%rs1181, %rs1180, %rs1674;
	cvt.s16.s8 	%rs1182, %rs1674;
	xor.b16  	%rs1676, %rs1181, %rs1676;
	shl.b16 	%rs1183, %rs1674, 1;
	shr.u16 	%rs1184, %rs1182, 7;
	and.b16  	%rs1185, %rs1184, 27;
	xor.b16  	%rs1674, %rs1185, %rs1183;
	shr.u16 	%rs1675, %rs1178, 1;
	setp.gt.u16 	%p91, %rs1178, 1;
	@%p91 bra 	$L__BB1_136;
$L__BB1_137:
	setp.eq.s16 	%p92, %rs42, %rs66;
	mov.b16 	%rs1680, 0;
	@%p92 bra 	$L__BB1_140;
	mov.b16 	%rs1678, 13;
	mov.b16 	%rs1680, 0;
$L__BB1_139:
	and.b16  	%rs1191, %rs1679, 255;
	and.b16  	%rs1192, %rs1679, 1;
	neg.s16 	%rs1193, %rs1192;
	and.b16  	%rs1194, %rs1193, %rs1678;
	cvt.s16.s8 	%rs1195, %rs1678;
	xor.b16  	%rs1680, %rs1194, %rs1680;
	shl.b16 	%rs1196, %rs1678, 1;
	shr.u16 	%rs1197, %rs1195, 7;
	and.b16  	%rs1198, %rs1197, 27;
	xor.b16  	%rs1678, %rs1198, %rs1196;
	shr.u16 	%rs1679, %rs1191, 1;
	setp.gt.u16 	%p93, %rs1191, 1;
	@%p93 bra 	$L__BB1_139;
$L__BB1_140:
	setp.eq.s16 	%p94, %rs43, %rs67;
	xor.b16  	%rs432, %rs1680, %rs1676;
	mov.b16 	%rs1684, 0;
	@%p94 bra 	$L__BB1_143;
	mov.b16 	%rs1682, 9;
	mov.b16 	%rs1684, 0;
$L__BB1_142:
	and.b16  	%rs1204, %rs1683, 255;
	and.b16  	%rs1205, %rs1683, 1;
	neg.s16 	%rs1206, %rs1205;
	and.b16  	%rs1207, %rs1206, %rs1682;
	cvt.s16.s8 	%rs1208, %rs1682;
	xor.b16  	%rs1684, %rs1207, %rs1684;
	shl.b16 	%rs1209, %rs1682, 1;
	shr.u16 	%rs1210, %rs1208, 7;
	and.b16  	%rs1211, %rs1210, 27;
	xor.b16  	%rs1682, %rs1211, %rs1209;
	shr.u16 	%rs1683, %rs1204, 1;
	setp.gt.u16 	%p95, %rs1204, 1;
	@%p95 bra 	$L__BB1_142;
$L__BB1_143:
	setp.eq.s16 	%p96, %rs44, %rs68;
	xor.b16  	%rs440, %rs432, %rs1684;
	mov.b16 	%rs1688, 0;
	@%p96 bra 	$L__BB1_146;
	mov.b16 	%rs1686, 14;
	mov.b16 	%rs1688, 0;
$L__BB1_145:
	and.b16  	%rs1217, %rs1687, 255;
	and.b16  	%rs1218, %rs1687, 1;
	neg.s16 	%rs1219, %rs1218;
	and.b16  	%rs1220, %rs1219, %rs1686;
	cvt.s16.s8 	%rs1221, %rs1686;
	xor.b16  	%rs1688, %rs1220, %rs1688;
	shl.b16 	%rs1222, %rs1686, 1;
	shr.u16 	%rs1223, %rs1221, 7;
	and.b16  	%rs1224, %rs1223, 27;
	xor.b16  	%rs1686, %rs1224, %rs1222;
	shr.u16 	%rs1687, %rs1217, 1;
	setp.gt.u16 	%p97, %rs1217, 1;
	@%p97 bra 	$L__BB1_145;
$L__BB1_146:
	xor.b16  	%rs1739, %rs45, %rs69;
	xor.b16  	%rs1485, %rs440, %rs1688;
	setp.eq.s16 	%p98, %rs45, %rs69;
	mov.b16 	%rs1692, 0;
	@%p98 bra 	$L__BB1_149;
	mov.b16 	%rs1690, 14;
	mov.b16 	%rs1692, 0;
	mov.u16 	%rs1691, %rs1739;
$L__BB1_148:
	and.b16  	%rs1230, %rs1691, 255;
	and.b16  	%rs1231, %rs1691, 1;
	neg.s16 	%rs1232, %rs1231;
	and.b16  	%rs1233, %rs1232, %rs1690;
	cvt.s16.s8 	%rs1234, %rs1690;
	xor.b16  	%rs1692, %rs1233, %rs1692;
	shl.b16 	%rs1235, %rs1690, 1;
	shr.u16 	%rs1236, %rs1234, 7;
	and.b16  	%rs1237, %rs1236, 27;
	xor.b16  	%rs1690, %rs1237, %rs1235;
	shr.u16 	%rs1691, %rs1230, 1;
	setp.gt.u16 	%p99, %rs1230, 1;
	@%p99 bra 	$L__BB1_148;
$L__BB1_149:
	xor.b16  	%rs1743, %rs46, %rs70;
	setp.eq.s16 	%p100, %rs46, %rs70;
	mov.b16 	%rs1696, 0;
	@%p100 bra 	$L__BB1_152;
	mov.b16 	%rs1694, 11;
	mov.b16 	%rs1696, 0;
	mov.u16 	%rs1695, %rs1743;
$L__BB1_151:
	and.b16  	%rs1243, %rs1695, 255;
	and.b16  	%rs1244, %rs1695, 1;
	neg.s16 	%rs1245, %rs1244;
	and.b16  	%rs1246, %rs1245, %rs1694;
	cvt.s16.s8 	%rs1247, %rs1694;
	xor.b16  	%rs1696, %rs1246, %rs1696;
	shl.b16 	%rs1248, %rs1694, 1;
	shr.u16 	%rs1249, %rs1247, 7;
	and.b16  	%rs1250, %rs1249, 27;
	xor.b16  	%rs1694, %rs1250, %rs1248;
	shr.u16 	%rs1695, %rs1243, 1;
	setp.gt.u16 	%p101, %rs1243, 1;
	@%p101 bra 	$L__BB1_151;
$L__BB1_152:
	xor.b16  	%rs1747, %rs47, %rs71;
	xor.b16  	%rs466, %rs1696, %rs1692;
	setp.eq.s16 	%p102, %rs47, %rs71;
	mov.b16 	%rs1700, 0;
	@%p102 bra 	$L__BB1_155;
	mov.b16 	%rs1698, 13;
	mov.b16 	%rs1700, 0;
	mov.u16 	%rs1699, %rs1747;
$L__BB1_154:
	and.b16  	%rs1256, %rs1699, 255;
	and.b16  	%rs1257, %rs1699, 1;
	neg.s16 	%rs1258, %rs1257;
	and.b16  	%rs1259, %rs1258, %rs1698;
	cvt.s16.s8 	%rs1260, %rs1698;
	xor.b16  	%rs1700, %rs1259, %rs1700;
	shl.b16 	%rs1261, %rs1698, 1;
	shr.u16 	%rs1262, %rs1260, 7;
	and.b16  	%rs1263, %rs1262, 27;
	xor.b16  	%rs1698, %rs1263, %rs1261;
	shr.u16 	%rs1699, %rs1256, 1;
	setp.gt.u16 	%p103, %rs1256, 1;
	@%p103 bra 	$L__BB1_154;
$L__BB1_155:
	xor.b16  	%rs1751, %rs48, %rs72;
	xor.b16  	%rs475, %rs466, %rs1700;
	setp.eq.s16 	%p104, %rs48, %rs72;
	mov.b16 	%rs1704, 0;
	@%p104 bra 	$L__BB1_158;
	mov.b16 	%rs1702, 9;
	mov.b16 	%rs1704, 0;
	mov.u16 	%rs1703, %rs1751;
$L__BB1_157:
	and.b16  	%rs1269, %rs1703, 255;
	and.b16  	%rs1270, %rs1703, 1;
	neg.s16 	%rs1271, %rs1270;
	and.b16  	%rs1272, %rs1271, %rs1702;
	cvt.s16.s8 	%rs1273, %rs1702;
	xor.b16  	%rs1704, %rs1272, %rs1704;
	shl.b16 	%rs1274, %rs1702, 1;
	shr.u16 	%rs1275, %rs1273, 7;
	and.b16  	%rs1276, %rs1275, 27;
	xor.b16  	%rs1702, %rs1276, %rs1274;
	shr.u16 	%rs1703, %rs1269, 1;
	setp.gt.u16 	%p105, %rs1269, 1;
	@%p105 bra 	$L__BB1_157;
$L__BB1_158:
	setp.eq.s16 	%p106, %rs45, %rs69;
	xor.b16  	%rs1484, %rs475, %rs1704;
	mov.b16 	%rs1708, 0;
	@%p106 bra 	$L__BB1_161;
	mov.b16 	%rs1706, 9;
	mov.b16 	%rs1708, 0;
	mov.u16 	%rs1707, %rs1739;
$L__BB1_160:
	and.b16  	%rs1282, %rs1707, 255;
	and.b16  	%rs1283, %rs1707, 1;
	neg.s16 	%rs1284, %rs1283;
	and.b16  	%rs1285, %rs1284, %rs1706;
	cvt.s16.s8 	%rs1286, %rs1706;
	xor.b16  	%rs1708, %rs1285, %rs1708;
	shl.b16 	%rs1287, %rs1706, 1;
	shr.u16 	%rs1288, %rs1286, 7;
	and.b16  	%rs1289, %rs1288, 27;
	xor.b16  	%rs1706, %rs1289, %rs1287;
	shr.u16 	%rs1707, %rs1282, 1;
	setp.gt.u16 	%p107, %rs1282, 1;
	@%p107 bra 	$L__BB1_160;
$L__BB1_161:
	setp.eq.s16 	%p108, %rs46, %rs70;
	mov.b16 	%rs1712, 0;
	@%p108 bra 	$L__BB1_164;
	mov.b16 	%rs1710, 14;
	mov.b16 	%rs1712, 0;
	mov.u16 	%rs1711, %rs1743;
$L__BB1_163:
	and.b16  	%rs1295, %rs1711, 255;
	and.b16  	%rs1296, %rs1711, 1;
	neg.s16 	%rs1297, %rs1296;
	and.b16  	%rs1298, %rs1297, %rs1710;
	cvt.s16.s8 	%rs1299, %rs1710;
	xor.b16  	%rs1712, %rs1298, %rs1712;
	shl.b16 	%rs1300, %rs1710, 1;
	shr.u16 	%rs1301, %rs1299, 7;
	and.b16  	%rs1302, %rs1301, 27;
	xor.b16  	%rs1710, %rs1302, %rs1300;
	shr.u16 	%rs1711, %rs1295, 1;
	setp.gt.u16 	%p109, %rs1295, 1;
	@%p109 bra 	$L__BB1_163;
$L__BB1_164:
	setp.eq.s16 	%p110, %rs47, %rs71;
	xor.b16  	%rs498, %rs1712, %rs1708;
	mov.b16 	%rs1716, 0;
	@%p110 bra 	$L__BB1_167;
	mov.b16 	%rs1714, 11;
	mov.b16 	%rs1716, 0;
	mov.u16 	%rs1715, %rs1747;
$L__BB1_166:
	and.b16  	%rs1308, %rs1715, 255;
	and.b16  	%rs1309, %rs1715, 1;
	neg.s16 	%rs1310, %rs1309;
	and.b16  	%rs1311, %rs1310, %rs1714;
	cvt.s16.s8 	%rs1312, %rs1714;
	xor.b16  	%rs1716, %rs1311, %rs1716;
	shl.b16 	%rs1313, %rs1714, 1;
	shr.u16 	%rs1314, %rs1312, 7;
	and.b16  	%rs1315, %rs1314, 27;
	xor.b16  	%rs1714, %rs1315, %rs1313;
	shr.u16 	%rs1715, %rs1308, 1;
	setp.gt.u16 	%p111, %rs1308, 1;
	@%p111 bra 	$L__BB1_166;
$L__BB1_167:
	setp.eq.s16 	%p112, %rs48, %rs72;
	xor.b16  	%rs506, %rs498, %rs1716;
	mov.b16 	%rs1720, 0;
	@%p112 bra 	$L__BB1_170;
	mov.b16 	%rs1718, 13;
	mov.b16 	%rs1720, 0;
	mov.u16 	%rs1719, %rs1751;
$L__BB1_169:
	and.b16  	%rs1321, %rs1719, 255;
	and.b16  	%rs1322, %rs1719, 1;
	neg.s16 	%rs1323, %rs1322;
	and.b16  	%rs1324, %rs1323, %rs1718;
	cvt.s16.s8 	%rs1325, %rs1718;
	xor.b16  	%rs1720, %rs1324, %rs1720;
	shl.b16 	%rs1326, %rs1718, 1;
	shr.u16 	%rs1327, %rs1325, 7;
	and.b16  	%rs1328, %rs1327, 27;
	xor.b16  	%rs1718, %rs1328, %rs1326;
	shr.u16 	%rs1719, %rs1321, 1;
	setp.gt.u16 	%p113, %rs1321, 1;
	@%p113 bra 	$L__BB1_169;
$L__BB1_170:
	setp.eq.s16 	%p114, %rs45, %rs69;
	xor.b16  	%rs1483, %rs506, %rs1720;
	mov.b16 	%rs1724, 0;
	@%p114 bra 	$L__BB1_173;
	mov.b16 	%rs1722, 13;
	mov.b16 	%rs1724, 0;
	mov.u16 	%rs1723, %rs1739;
$L__BB1_172:
	and.b16  	%rs1334, %rs1723, 255;
	and.b16  	%rs1335, %rs1723, 1;
	neg.s16 	%rs1336, %rs1335;
	and.b16  	%rs1337, %rs1336, %rs1722;
	cvt.s16.s8 	%rs1338, %rs1722;
	xor.b16  	%rs1724, %rs1337, %rs1724;
	shl.b16 	%rs1339, %rs1722, 1;
	shr.u16 	%rs1340, %rs1338, 7;
	and.b16  	%rs1341, %rs1340, 27;
	xor.b16  	%rs1722, %rs1341, %rs1339;
	shr.u16 	%rs1723, %rs1334, 1;
	setp.gt.u16 	%p115, %rs1334, 1;
	@%p115 bra 	$L__BB1_172;
$L__BB1_173:
	setp.eq.s16 	%p116, %rs46, %rs70;
	mov.b16 	%rs1728, 0;
	@%p116 bra 	$L__BB1_176;
	mov.b16 	%rs1726, 9;
	mov.b16 	%rs1728, 0;
	mov.u16 	%rs1727, %rs1743;
$L__BB1_175:
	and.b16  	%rs1347, %rs1727, 255;
	and.b16  	%rs1348, %rs1727, 1;
	neg.s16 	%rs1349, %rs1348;
	and.b16  	%rs1350, %rs1349, %rs1726;
	cvt.s16.s8 	%rs1351, %rs1726;
	xor.b16  	%rs1728, %rs1350, %rs1728;
	shl.b16 	%rs1352, %rs1726, 1;
	shr.u16 	%rs1353, %rs1351, 7;
	and.b16  	%rs1354, %rs1353, 27;
	xor.b16  	%rs1726, %rs1354, %rs1352;
	shr.u16 	%rs1727, %rs1347, 1;
	setp.gt.u16 	%p117, %rs1347, 1;
	@%p117 bra 	$L__BB1_175;
$L__BB1_176:
	setp.eq.s16 	%p118, %rs47, %rs71;
	xor.b16  	%rs529, %rs1728, %rs1724;
	mov.b16 	%rs1732, 0;
	@%p118 bra 	$L__BB1_179;
	mov.b16 	%rs1730, 14;
	mov.b16 	%rs1732, 0;
	mov.u16 	%rs1731, %rs1747;
$L__BB1_178:
	and.b16  	%rs1360, %rs1731, 255;
	and.b16  	%rs1361, %rs1731, 1;
	neg.s16 	%rs1362, %rs1361;
	and.b16  	%rs1363, %rs1362, %rs1730;
	cvt.s16.s8 	%rs1364, %rs1730;
	xor.b16  	%rs1732, %rs1363, %rs1732;
	shl.b16 	%rs1365, %rs1730, 1;
	shr.u16 	%rs1366, %rs1364, 7;
	and.b16  	%rs1367, %rs1366, 27;
	xor.b16  	%rs1730, %rs1367, %rs1365;
	shr.u16 	%rs1731, %rs1360, 1;
	setp.gt.u16 	%p119, %rs1360, 1;
	@%p119 bra 	$L__BB1_178;
$L__BB1_179:
	setp.eq.s16 	%p120, %rs48, %rs72;
	xor.b16  	%rs537, %rs529, %rs1732;
	mov.b16 	%rs1736, 0;
	@%p120 bra 	$L__BB1_182;
	mov.b16 	%rs1734, 11;
	mov.b16 	%rs1736, 0;
	mov.u16 	%rs1735, %rs1751;
$L__BB1_181:
	and.b16  	%rs1373, %rs1735, 255;
	and.b16  	%rs1374, %rs1735, 1;
	neg.s16 	%rs1375, %rs1374;
	and.b16  	%rs1376, %rs1375, %rs1734;
	cvt.s16.s8 	%rs1377, %rs1734;
	xor.b16  	%rs1736, %rs1376, %rs1736;
	shl.b16 	%rs1378, %rs1734, 1;
	shr.u16 	%rs1379, %rs1377, 7;
	and.b16  	%rs1380, %rs1379, 27;
	xor.b16  	%rs1734, %rs1380, %rs1378;
	shr.u16 	%rs1735, %rs1373, 1;
	setp.gt.u16 	%p121, %rs1373, 1;
	@%p121 bra 	$L__BB1_181;
$L__BB1_182:
	setp.eq.s16 	%p122, %rs45, %rs69;
	xor.b16  	%rs1482, %rs537, %rs1736;
	mov.b16 	%rs1740, 0;
	@%p122 bra 	$L__BB1_185;
	mov.b16 	%rs1738, 11;
	mov.b16 	%rs1740, 0;
$L__BB1_184:
	and.b16  	%rs1386, %rs1739, 255;
	and.b16  	%rs1387, %rs1739, 1;
	neg.s16 	%rs1388, %rs1387;
	and.b16  	%rs1389, %rs1388, %rs1738;
	cvt.s16.s8 	%rs1390, %rs1738;
	xor.b16  	%rs1740, %rs1389, %rs1740;
	shl.b16 	%rs1391, %rs1738, 1;
	shr.u16 	%rs1392, %rs1390, 7;
	and.b16  	%rs1393, %rs1392, 27;
	xor.b16  	%rs1738, %rs1393, %rs1391;
	shr.u16 	%rs1739, %rs1386, 1;
	setp.gt.u16 	%p123, %rs1386, 1;
	@%p123 bra 	$L__BB1_184;
$L__BB1_185:
	setp.eq.s16 	%p124, %rs46, %rs70;
	mov.b16 	%rs1744, 0;
	@%p124 bra 	$L__BB1_188;
	mov.b16 	%rs1742, 13;
	mov.b16 	%rs1744, 0;
$L__BB1_187:
	and.b16  	%rs1399, %rs1743, 255;
	and.b16  	%rs1400, %rs1743, 1;
	neg.s16 	%rs1401, %rs1400;
	and.b16  	%rs1402, %rs1401, %rs1742;
	cvt.s16.s8 	%rs1403, %rs1742;
	xor.b16  	%rs1744, %rs1402, %rs1744;
	shl.b16 	%rs1404, %rs1742, 1;
	shr.u16 	%rs1405, %rs1403, 7;
	and.b16  	%rs1406, %rs1405, 27;
	xor.b16  	%rs1742, %rs1406, %rs1404;
	shr.u16 	%rs1743, %rs1399, 1;
	setp.gt.u16 	%p125, %rs1399, 1;
	@%p125 bra 	$L__BB1_187;
$L__BB1_188:
	setp.eq.s16 	%p126, %rs47, %rs71;
	xor.b16  	%rs560, %rs1744, %rs1740;
	mov.b16 	%rs1748, 0;
	@%p126 bra 	$L__BB1_191;
	mov.b16 	%rs1746, 9;
	mov.b16 	%rs1748, 0;
$L__BB1_190:
	and.b16  	%rs1412, %rs1747, 255;
	and.b16  	%rs1413, %rs1747, 1;
	neg.s16 	%rs1414, %rs1413;
	and.b16  	%rs1415, %rs1414, %rs1746;
	cvt.s16.s8 	%rs1416, %rs1746;
	xor.b16  	%rs1748, %rs1415, %rs1748;
	shl.b16 	%rs1417, %rs1746, 1;
	shr.u16 	%rs1418, %rs1416, 7;
	and.b16  	%rs1419, %rs1418, 27;
	xor.b16  	%rs1746, %rs1419, %rs1417;
	shr.u16 	%rs1747, %rs1412, 1;
	setp.gt.u16 	%p127, %rs1412, 1;
	@%p127 bra 	$L__BB1_190;
$L__BB1_191:
	setp.eq.s16 	%p128, %rs48, %rs72;
	xor.b16  	%rs568, %rs560, %rs1748;
	mov.b16 	%rs1752, 0;
	@%p128 bra 	$L__BB1_194;
	mov.b16 	%rs1750, 14;
	mov.b16 	%rs1752, 0;
$L__BB1_193:
	and.b16  	%rs1425, %rs1751, 255;
	and.b16  	%rs1426, %rs1751, 1;
	neg.s16 	%rs1427, %rs1426;
	and.b16  	%rs1428, %rs1427, %rs1750;
	cvt.s16.s8 	%rs1429, %rs1750;
	xor.b16  	%rs1752, %rs1428, %rs1752;
	shl.b16 	%rs1430, %rs1750, 1;
	shr.u16 	%rs1431, %rs1429, 7;
	and.b16  	%rs1432, %rs1431, 27;
	xor.b16  	%rs1750, %rs1432, %rs1430;
	shr.u16 	%rs1751, %rs1425, 1;
	setp.gt.u16 	%p129, %rs1425, 1;
	@%p129 bra 	$L__BB1_193;
$L__BB1_194:
	xor.b16  	%rs1481, %rs568, %rs1752;
	add.s32 	%r3, %r15, -1;
	setp.gt.u32 	%p130, %r15, 1;
	mov.u32 	%r15, %r3;
	@%p130 bra 	$L__BB1_2;
	ld.param.u64 	%rd115, [_Z21aes256_decrypt_kernelPhS_PKh_param_2];
	ld.param.u64 	%rd113, [_Z21aes256_decrypt_kernelPhS_PKh_param_1];
	mov.u32 	%r11, %ntid.x;
	mov.u32 	%r12, %tid.x;
	mad.lo.s32 	%r13, %r4, %r11, %r12;
	shl.b32 	%r14, %r13, 4;
	cvt.s64.s32 	%rd60, %r14;
	cvt.u64.u16 	%rd61, %rs1496;
	and.b64  	%rd62, %rd61, 255;
	add.s64 	%rd64, %rd10, %rd62;
	ld.const.u8 	%rs1433, [%rd64];
	cvt.u64.u16 	%rd65, %rs1483;
	and.b64  	%rd66, %rd65, 255;
	add.s64 	%rd67, %rd10, %rd66;
	ld.const.u8 	%rs1434, [%rd67];
	cvt.u64.u16 	%rd68, %rs1486;
	and.b64  	%rd69, %rd68, 255;
	add.s64 	%rd70, %rd10, %rd69;
	ld.const.u8 	%rs1435, [%rd70];
	cvt.u64.u16 	%rd71, %rs1489;
	and.b64  	%rd72, %rd71, 255;
	add.s64 	%rd73, %rd10, %rd72;
	ld.const.u8 	%rs1436, [%rd73];
	cvt.u64.u16 	%rd74, %rs1492;
	and.b64  	%rd75, %rd74, 255;
	add.s64 	%rd76, %rd10, %rd75;
	ld.const.u8 	%rs1437, [%rd76];
	cvt.u64.u16 	%rd77, %rs1495;
	and.b64  	%rd78, %rd77, 255;
	add.s64 	%rd79, %rd10, %rd78;
	ld.const.u8 	%rs1438, [%rd79];
	cvt.u64.u16 	%rd80, %rs1482;
	and.b64  	%rd81, %rd80, 255;
	add.s64 	%rd82, %rd10, %rd81;
	ld.const.u8 	%rs1439, [%rd82];
	cvt.u64.u16 	%rd83, %rs1485;
	and.b64  	%rd84, %rd83, 255;
	add.s64 	%rd85, %rd10, %rd84;
	ld.const.u8 	%rs1440, [%rd85];
	cvt.u64.u16 	%rd86, %rs1488;
	and.b64  	%rd87, %rd86, 255;
	add.s64 	%rd88, %rd10, %rd87;
	ld.const.u8 	%rs1441, [%rd88];
	cvt.u64.u16 	%rd89, %rs1491;
	and.b64  	%rd90, %rd89, 255;
	add.s64 	%rd91, %rd10, %rd90;
	ld.const.u8 	%rs1442, [%rd91];
	cvt.u64.u16 	%rd92, %rs1494;
	and.b64  	%rd93, %rd92, 255;
	add.s64 	%rd94, %rd10, %rd93;
	ld.const.u8 	%rs1443, [%rd94];
	cvt.u64.u16 	%rd95, %rs1481;
	and.b64  	%rd96, %rd95, 255;
	add.s64 	%rd97, %rd10, %rd96;
	ld.const.u8 	%rs1444, [%rd97];
	cvt.u64.u16 	%rd98, %rs1484;
	and.b64  	%rd99, %rd98, 255;
	add.s64 	%rd100, %rd10, %rd99;
	ld.const.u8 	%rs1445, [%rd100];
	cvt.u64.u16 	%rd101, %rs1487;
	and.b64  	%rd102, %rd101, 255;
	add.s64 	%rd103, %rd10, %rd102;
	ld.const.u8 	%rs1446, [%rd103];
	cvt.u64.u16 	%rd104, %rs1490;
	and.b64  	%rd105, %rd104, 255;
	add.s64 	%rd106, %rd10, %rd105;
	ld.const.u8 	%rs1447, [%rd106];
	cvt.u64.u16 	%rd107, %rs1493;
	and.b64  	%rd108, %rd107, 255;
	add.s64 	%rd109, %rd10, %rd108;
	ld.const.u8 	%rs1448, [%rd109];
	cvta.to.global.u64 	%rd110, %rd115;
	ld.global.u8 	%rs1449, [%rd110];
	xor.b16  	%rs1450, %rs1433, %rs1449;
	ld.global.u8 	%rs1451, [%rd110+1];
	xor.b16  	%rs1452, %rs1434, %rs1451;
	ld.global.u8 	%rs1453, [%rd110+2];
	xor.b16  	%rs1454, %rs1435, %rs1453;
	ld.global.u8 	%rs1455, [%rd110+3];
	xor.b16  	%rs1456, %rs1436, %rs1455;
	ld.global.u8 	%rs1457, [%rd110+4];
	xor.b16  	%rs1458, %rs1437, %rs1457;
	ld.global.u8 	%rs1459, [%rd110+5];
	xor.b16  	%rs1460, %rs1438, %rs1459;
	ld.global.u8 	%rs1461, [%rd110+6];
	xor.b16  	%rs1462, %rs1439, %rs1461;
	ld.global.u8 	%rs1463, [%rd110+7];
	xor.b16  	%rs1464, %rs1440, %rs1463;
	ld.global.u8 	%rs1465, [%rd110+8];
	xor.b16  	%rs1466, %rs1441, %rs1465;
	ld.global.u8 	%rs1467, [%rd110+9];
	xor.b16  	%rs1468, %rs1442, %rs1467;
	ld.global.u8 	%rs1469, [%rd110+10];
	xor.b16  	%rs1470, %rs1443, %rs1469;
	ld.global.u8 	%rs1471, [%rd110+11];
	xor.b16  	%rs1472, %rs1444, %rs1471;
	ld.global.u8 	%rs1473, [%rd110+12];
	xor.b16  	%rs1474, %rs1445, %rs1473;
	ld.global.u8 	%rs1475, [%rd110+13];
	xor.b16  	%rs1476, %rs1446, %rs1475;
	ld.global.u8 	%rs1477, [%rd110+14];
	xor.b16  	%rs1478, %rs1447, %rs1477;
	ld.global.u8 	%rs1479, [%rd110+15];
	xor.b16  	%rs1480, %rs1448, %rs1479;
	cvta.to.global.u64 	%rd111, %rd113;
	add.s64 	%rd112, %rd111, %rd60;
	st.global.u8 	[%rd112], %rs1450;
	st.global.u8 	[%rd112+1], %rs1452;
	st.global.u8 	[%rd112+2], %rs1454;
	st.global.u8 	[%rd112+3], %rs1456;
	st.global.u8 	[%rd112+4], %rs1458;
	st.global.u8 	[%rd112+5], %rs1460;
	st.global.u8 	[%rd112+6], %rs1462;
	st.global.u8 	[%rd112+7], %rs1464;
	st.global.u8 	[%rd112+8], %rs1466;
	st.global.u8 	[%rd112+9], %rs1468;
	st.global.u8 	[%rd112+10], %rs1470;
	st.global.u8 	[%rd112+11], %rs1472;
	st.global.u8 	[%rd112+12], %rs1474;
	st.global.u8 	[%rd112+13], %rs1476;
	st.global.u8 	[%rd112+14], %rs1478;
	st.global.u8 	[%rd112+15], %rs1480;
$L__BB1_196:
	ret;

}


// ===== COMPILED SASS (sm_100) =====

	.target	sm_100

	.elftype	@"ET_EXEC"


//--------------------- .note.nv.tkinfo           --------------------------
	.section	.note.nv.tkinfo,"",@"SHT_NOTE"
	.sectionflags	@"SHF_NOTE_NV_TKINFO"
	.tkinfo
        /*0018*/ 	.word	0x00000002
        /*0030*/ 	.string	""
        /*0030*/ 	.string	"ptxas"
        /*0030*/ 	.string	"Cuda compilation tools, release 13.0, V13.0.88"
        /*0030*/ 	.string	"Build cuda_13.0.r13.0/compiler.36424714_0"
        /*0030*/ 	.string	"-arch sm_100 -m 64 "



//--------------------- .note.nv.cuinfo           --------------------------
	.section	.note.nv.cuinfo,"",@"SHT_NOTE"
	.sectionflags	@"SHF_NOTE_NV_CUINFO"
        /*0018*/ 	.short	0x0002
        /*001a*/ 	.short	0x0064
        /*001c*/ 	.short	0x0082
	.zero		2


//--------------------- .nv.info                  --------------------------
	.section	.nv.info,"",@"SHT_CUDA_INFO"
	.align	4


	//----- nvinfo : EIATTR_REGCOUNT
	.align		4
        /*0000*/ 	.byte	0x04, 0x2f
        /*0002*/ 	.short	(.L_3 - .L_2)
	.align		4
.L_2:
        /*0004*/ 	.word	index@(_Z21aes256_encrypt_kernelPhS_PKh)
        /*0008*/ 	.word	0x0000002e


	//----- nvinfo : EIATTR_FRAME_SIZE
	.align		4
.L_3:
        /*000c*/ 	.byte	0x04, 0x11
        /*000e*/ 	.short	(.L_5 - .L_4)
	.align		4
.L_4:
        /*0010*/ 	.word	index@(_Z21aes256_encrypt_kernelPhS_PKh)
        /*0014*/ 	.word	0x00000000


	//----- nvinfo : EIATTR_REGCOUNT
	.align		4
.L_5:
        /*0018*/ 	.byte	0x04, 0x2f
        /*001a*/ 	.short	(.L_7 - .L_6)
	.align		4
.L_6:
        /*001c*/ 	.word	index@(_Z21aes256_decrypt_kernelPhS_PKh)
        /*0020*/ 	.word	0x00000030


	//----- nvinfo : EIATTR_FRAME_SIZE
	.align		4
.L_7:
        /*0024*/ 	.byte	0x04, 0x11
        /*0026*/ 	.short	(.L_9 - .L_8)
	.align		4
.L_8:
        /*0028*/ 	.word	index@(_Z21aes256_decrypt_kernelPhS_PKh)
        /*002c*/ 	.word	0x00000000


	//----- nvinfo : EIATTR_MIN_STACK_SIZE
	.align		4
.L_9:
        /*0030*/ 	.byte	0x04, 0x12
        /*0032*/ 	.short	(.L_11 - .L_10)
	.align		4
.L_10:
        /*0034*/ 	.word	index@(_Z21aes256_decrypt_kernelPhS_PKh)
        /*0038*/ 	.word	0x00000000


	//----- nvinfo : EIATTR_MIN_STACK_SIZE
	.align		4
.L_11:
        /*003c*/ 	.byte	0x04, 0x12
        /*003e*/ 	.short	(.L_13 - .L_12)
	.align		4
.L_12:
        /*0040*/ 	.word	index@(_Z21aes256_encrypt_kernelPhS_PKh)
        /*0044*/ 	.word	0x00000000
.L_13:


//--------------------- .nv.compat                --------------------------
	.section	.nv.compat,"",@"SHT_CUDA_COMPAT_INFO"
	.align	4
        /*0000*/ 	.byte	0x02, 0x09, 0x00, 0x00, 0x02, 0x02, 0x01, 0x00, 0x02, 0x05, 0x05, 0x00, 0x03, 0x07, 0x01, 0x01
        /*0010*/ 	.byte	0x02, 0x03, 0x00, 0x00, 0x02, 0x06, 0x01, 0x00, 0x04, 0x0b, 0x08, 0x00, 0x09, 0x00, 0x00, 0x00
        /*0020*/ 	.byte	0x00, 0x00, 0x00, 0x00


//--------------------- .nv.info._Z21aes256_decrypt_kernelPhS_PKh --------------------------
	.section	.nv.info._Z21aes256_decrypt_kernelPhS_PKh,"",@"SHT_CUDA_INFO"
	.sectionflags	@""
	.align	4


	//----- nvinfo : EIATTR_CUDA_API_VERSION
	.align		4
        /*0000*/ 	.byte	0x04, 0x37
        /*0002*/ 	.short	(.L_15 - .L_14)
.L_14:
        /*0004*/ 	.word	0x00000082


	//----- nvinfo : EIATTR_KPARAM_INFO
	.align		4
.L_15:
        /*0008*/ 	.byte	0x04, 0x17
        /*000a*/ 	.short	(.L_17 - .L_16)
.L_16:
        /*000c*/ 	.word	0x00000000
        /*0010*/ 	.short	0x0002
        /*0012*/ 	.short	0x0010
        /*0014*/ 	.byte	0x00, 0xf5, 0x21, 0x00


	//----- nvinfo : EIATTR_KPARAM_INFO
	.align		4
.L_17:
        /*0018*/ 	.byte	0x04, 0x17
        /*001a*/ 	.short	(.L_19 - .L_18)
.L_18:
        /*001c*/ 	.word	0x00000000
        /*0020*/ 	.short	0x0001
        /*0022*/ 	.short	0x0008
        /*0024*/ 	.byte	0x00, 0xf5, 0x21, 0x00


	//----- nvinfo : EIATTR_KPARAM_INFO
	.align		4
.L_19:
        /*0028*/ 	.byte	0x04, 0x17
        /*002a*/ 	.short	(.L_21 - .L_20)
.L_20:
        /*002c*/ 	.word	0x00000000
        /*0030*/ 	.short	0x0000
        /*0032*/ 	.short	0x0000
        /*0034*/ 	.byte	0x00, 0xf5, 0x21, 0x00


	//----- nvinfo : EIATTR_SPARSE_MMA_MASK
	.align		4
.L_21:
        /*0038*/ 	.byte	0x03, 0x50
        /*003a*/ 	.short	0x0000


	//----- nvinfo : EIATTR_MAXREG_COUNT
	.align		4
        /*003c*/ 	.byte	0x03, 0x1b
        /*003e*/ 	.short	0x00ff


	//----- nvinfo : EIATTR_MERCURY_ISA_VERSION
	.align		4
        /*0040*/ 	.byte	0x03, 0x5f
        /*0042*/ 	.short	0x0101


	//----- nvinfo : EIATTR_VRC_CTA_INIT_COUNT
	.align		4
        /*0044*/ 	.byte	0x02, 0x4a
	.zero		1
	.zero		1


	//----- nvinfo : EIATTR_EXIT_INSTR_OFFSETS
	.align		4
        /*0048*/ 	.byte	0x04, 0x1c
        /*004a*/ 	.short	(.L_23 - .L_22)


	//   ....[0]....
.L_22:
        /*004c*/ 	.word	0x00000060


	//   ....[1]....
        /*0050*/ 	.word	0x000066e0


	//----- nvinfo : EIATTR_CRS_STACK_SIZE
	.align		4
.L_23:
        /*0054*/ 	.byte	0x04, 0x1e
        /*0056*/ 	.short	(.L_25 - .L_24)
.L_24:
        /*0058*/ 	.word	0x00000000


	//----- nvinfo : EIATTR_CBANK_PARAM_SIZE
	.align		4
.L_25:
        /*005c*/ 	.byte	0x03, 0x19
        /*005e*/ 	.short	0x0018


	//----- nvinfo : EIATTR_PARAM_CBANK
	.align		4
        /*0060*/ 	.byte	0x04, 0x0a
        /*0062*/ 	.short	(.L_27 - .L_26)
	.align		4
.L_26:
        /*0064*/ 	.word	index@(.nv.constant0._Z21aes256_decrypt_kernelPhS_PKh)
        /*0068*/ 	.short	0x0380
        /*006a*/ 	.short	0x0018


	//----- nvinfo : EIATTR_SW_WAR
	.align		4
.L_27:
        /*006c*/ 	.byte	0x04, 0x36
        /*006e*/ 	.short	(.L_29 - .L_28)
.L_28:
        /*0070*/ 	.word	0x00000008
.L_29:


//--------------------- .nv.info._Z21aes256_encrypt_kernelPhS_PKh --------------------------
	.section	.nv.info._Z21aes256_encrypt_kernelPhS_PKh,"",@"SHT_CUDA_INFO"
	.sectionflags	@""
	.align	4


	//----- nvinfo : EIATTR_CUDA_API_VERSION
	.align		4
        /*0000*/ 	.byte	0x04, 0x37
        /*0002*/ 	.short	(.L_31 - .L_30)
.L_30:
        /*0004*/ 	.word	0x00000082


	//----- nvinfo : EIATTR_KPARAM_INFO
	.align		4
.L_31:
        /*0008*/ 	.byte	0x04, 0x17
        /*000a*/ 	.short	(.L_33 - .L_32)
.L_32:
        /*000c*/ 	.word	0x00000000
        /*0010*/ 	.short	0x0002
        /*0012*/ 	.short	0x0010
        /*0014*/ 	.byte	0x00, 0xf5, 0x21, 0x00


	//----- nvinfo : EIATTR_KPARAM_INFO
	.align		4
.L_33:
        /*0018*/ 	.byte	0x04, 0x17
        /*001a*/ 	.short	(.L_35 - .L_34)
.L_34:
        /*001c*/ 	.word	0x00000000
        /*0020*/ 	.short	0x0001
        /*0022*/ 	.short	0x0008
        /*0024*/ 	.byte	0x00, 0xf5, 0x21, 0x00


	//----- nvinfo : EIATTR_KPARAM_INFO
	.align		4
.L_35:
        /*0028*/ 	.byte	0x04, 0x17
        /*002a*/ 	.short	(.L_37 - .L_36)
.L_36:
        /*002c*/ 	.word	0x00000000
        /*0030*/ 	.short	0x0000
        /*0032*/ 	.short	0x0000
        /*0034*/ 	.byte	0x00, 0xf5, 0x21, 0x00


	//----- nvinfo : EIATTR_SPARSE_MMA_MASK
	.align		4
.L_37:
        /*0038*/ 	.byte	0x03, 0x50
        /*003a*/ 	.short	0x0000


	//----- nvinfo : EIATTR_MAXREG_COUNT
	.align		4
        /*003c*/ 	.byte	0x03, 0x1b
        /*003e*/ 	.short	0x00ff


	//----- nvinfo : EIATTR_MERCURY_ISA_VERSION
	.align		4
        /*0040*/ 	.byte	0x03, 0x5f
        /*0042*/ 	.short	0x0101


	//----- nvinfo : EIATTR_VRC_CTA_INIT_COUNT
	.align		4
        /*0044*/ 	.byte	0x02, 0x4a
	.zero		1
	.zero		1


	//----- nvinfo : EIATTR_EXIT_INSTR_OFFSETS
	.align		4
        /*0048*/ 	.byte	0x04, 0x1c
        /*004a*/ 	.short	(.L_39 - .L_38)


	//   ....[0]....
.L_38:
        /*004c*/ 	.word	0x00000060


	//   ....[1]....
        /*0050*/ 	.word	0x00003cb0


	//----- nvinfo : EIATTR_CRS_STACK_SIZE
	.align		4
.L_39:
        /*0054*/ 	.byte	0x04, 0x1e
        /*0056*/ 	.short	(.L_41 - .L_40)
.L_40:
        /*0058*/ 	.word	0x00000000


	//----- nvinfo : EIATTR_CBANK_PARAM_SIZE
	.align		4
.L_41:
        /*005c*/ 	.byte	0x03, 0x19
        /*005e*/ 	.short	0x0018


	//----- nvinfo : EIATTR_PARAM_CBANK
	.align		4
        /*0060*/ 	.byte	0x04, 0x0a
        /*0062*/ 	.short	(.L_43 - .L_42)
	.align		4
.L_42:
        /*0064*/ 	.word	index@(.nv.constant0._Z21aes256_encrypt_kernelPhS_PKh)
        /*0068*/ 	.short	0x0380
        /*006a*/ 	.short	0x0018


	//----- nvinfo : EIATTR_SW_WAR
	.align		4
.L_43:
        /*006c*/ 	.byte	0x04, 0x36
        /*006e*/ 	.short	(.L_45 - .L_44)
.L_44:
        /*0070*/ 	.word	0x00000008
.L_45:


//--------------------- .nv.callgraph             --------------------------
	.section	.nv.callgraph,"",@"SHT_CUDA_CALLGRAPH"
	.align	4
	.sectionentsize	8
	.align		4
        /*0000*/ 	.word	0x00000000
	.align		4
        /*0004*/ 	.word	0xffffffff
	.align		4
        /*0008*/ 	.word	0x00000000
	.align		4
        /*000c*/ 	.word	0xfffffffe
	.align		4
        /*0010*/ 	.word	0x00000000
	.align		4
        /*0014*/ 	.word	0xfffffffd
	.align		4
        /*0018*/ 	.word	0x00000000
	.align		4
        /*001c*/ 	.word	0xfffffffc


//--------------------- .nv.constant3             --------------------------
	.section	.nv.constant3,"a",@progbits
.nv.constant3:
	.type		d_sbox,@object
	.size		d_sbox,(d_inv_sbox - d_sbox)
d_sbox:
	.zero		256
	.type		d_inv_sbox,@object
	.size		d_inv_sbox,(.L_1 - d_inv_sbox)
d_inv_sbox:
	.zero		256
.L_1:


//--------------------- .text._Z21aes256_decrypt_kernelPhS_PKh --------------------------
	.section	.text._Z21aes256_decrypt_kernelPhS_PKh,"ax",@progbits
	.align	128
        .global         _Z21aes256_decrypt_kernelPhS_PKh
        .type           _Z21aes256_decrypt_kernelPhS_PKh,@function
        .size           _Z21aes256_decrypt_kernelPhS_PKh,(.L_x_292 - _Z21aes256_decrypt_kernelPhS_PKh)
        .other          _Z21aes256_decrypt_kernelPhS_PKh,@"STO_CUDA_ENTRY STV_DEFAULT"
_Z21aes256_decrypt_kernelPhS_PKh:
.text._Z21aes256_decrypt_kernelPhS_PKh:
[----:B------:R-:W-:Y:S01]  /*0000*/  LDC R1, c[0x0][0x37c] ;  /* 0x0000df00ff017b82 */ /* 0x000fe20000000800 */
[----:B------:R-:W0:Y:S07]  /*0010*/  S2R R3, SR_TID.X ;  /* 0x0000000000037919 */ /* 0x000e2e0000002100 */
[----:B------:R-:W0:Y:S08]  /*0020*/  S2UR UR10, SR_CTAID.X ;  /* 0x00000000000a79c3 */ /* 0x000e300000002500 */
[----:B------:R-:W0:Y:S02]  /*0030*/  LDC R0, c[0x0][0x360] ;  /* 0x0000d800ff007b82 */ /* 0x000e240000000800 */
[----:B0-----:R-:W-:-:S05]  /*0040*/  IMAD R0, R0, UR10, R3 ;  /* 0x0000000a00007c24 */ /* 0x001fca000f8e0203 */
[----:B------:R-:W-:-:S13]  /*0050*/  ISETP.GT.AND P0, PT, R0, 0x63ffff, PT ;  /* 0x0063ffff0000780c */ /* 0x000fda0003f04270 */
[----:B------:R-:W-:Y:S05]  /*0060*/  @P0 EXIT ;  /* 0x000000000000094d */ /* 0x000fea0003800000 */
[----:B------:R-:W0:Y:S01]  /*0070*/  LDCU.64 UR4, c[0x0][0x380] ;  /* 0x00007000ff0477ac */ /* 0x000e220008000a00 */
[----:B------:R-:W1:Y:S01]  /*0080*/  LDC.64 R2, c[0x0][0x390] ;  /* 0x0000e400ff027b82 */ /* 0x000e620000000a00 */
[----:B------:R-:W-:Y:S01]  /*0090*/  IMAD.SHL.U32 R0, R0, 0x10, RZ ;  /* 0x0000001000007824 */ /* 0x000fe200078e00ff */
[----:B------:R-:W1:Y:S04]  /*00a0*/  LDCU.64 UR8, c[0x0][0x358] ;  /* 0x00006b00ff0877ac */ /* 0x000e680008000a00 */
[----:B0-----:R-:W-:-:S04]  /*00b0*/  IADD3 R10, P0, PT, R0, UR4, RZ ;  /* 0x00000004000a7c10 */ /* 0x001fc8000ff1e0ff */
[----:B------:R-:W-:Y:S01]  /*00c0*/  LEA.HI.X.SX32 R11, R0, UR5, 0x1, P0 ;  /* 0x00000005000b7c11 */ /* 0x000fe200080f0eff */
[----:B-1----:R-:W2:Y:S04]  /*00d0*/  LDG.E.U8 R24, desc[UR8][R2.64+0xe2] ;  /* 0x0000e20802187981 */ /* 0x002ea8000c1e1100 */
[----:B------:R-:W3:Y:S04]  /*00e0*/  LDG.E.U8 R12, desc[UR8][R10.64] ;  /* 0x000000080a0c7981 */ /* 0x000ee8000c1e1100 */
[----:B------:R-:W4:Y:S04]  /*00f0*/  LDG.E.U8 R14, desc[UR8][R10.64+0x1] ;  /* 0x000001080a0e7981 */ /* 0x000f28000c1e1100 */
[----:B------:R-:W2:Y:S04]  /*0100*/  LDG.E.U8 R15, desc[UR8][R10.64+0x2] ;  /* 0x000002080a0f7981 */ /* 0x000ea8000c1e1100 */
[----:B------:R-:W5:Y:S04]  /*0110*/  LDG.E.U8 R16, desc[UR8][R10.64+0x3] ;  /* 0x000003080a107981 */ /* 0x000f68000c1e1100 */
        /* <DEDUP_REMOVED lines=12> */
[----:B------:R-:W3:Y:S04]  /*01e0*/  LDG.E.U8 R23, desc[UR8][R2.64+0xe0] ;  /* 0x0000e00802177981 */ /* 0x000ee8000c1e1100 */
[----:B------:R-:W4:Y:S04]  /*01f0*/  LDG.E.U8 R25, desc[UR8][R2.64+0xe1] ;  /* 0x0000e10802197981 */ /* 0x000f28000c1e1100 */
        /* <DEDUP_REMOVED lines=12> */
[----:B------:R-:W5:Y:S01]  /*02c0*/  LDG.E.U8 R30, desc[UR8][R2.64+0xe8] ;  /* 0x0000e808021e7981 */ /* 0x000f62000c1e1100 */
[----:B------:R-:W-:Y:S01]  /*02d0*/  UMOV UR4, 0xd ;  /* 0x0000000d00047882 */ /* 0x000fe20000000000 */
[----:B--2---:R-:W-:-:S02]  /*02e0*/  LOP3.LUT R15, R15, R24, RZ, 0x3c, !PT ;  /* 0x000000180f0f7212 */ /* 0x004fc400078e3cff */
[----:B---3--:R-:W-:Y:S02]  /*02f0*/  LOP3.LUT R12, R12, R23, RZ, 0x3c, !PT ;  /* 0x000000170c0c7212 */ /* 0x008fe400078e3cff */
[----:B----4-:R-:W-:Y:S02]  /*0300*/  LOP3.LUT R14, R14, R25, RZ, 0x3c, !PT ;  /* 0x000000190e0e7212 */ /* 0x010fe400078e3cff */
[----:B-----5:R-:W-:Y:S02]  /*0310*/  LOP3.LUT R16, R16, R27, RZ, 0x3c, !PT ;  /* 0x0000001b10107212 */ /* 0x020fe400078e3cff */
[----:B------:R-:W-:Y:S02]  /*0320*/  LOP3.LUT R17, R17, R26, RZ, 0x3c, !PT ;  /* 0x0000001a11117212 */ /* 0x000fe400078e3cff */
[----:B------:R-:W-:Y:S02]  /*0330*/  LOP3.LUT R18, R18, R29, RZ, 0x3c, !PT ;  /* 0x0000001d12127212 */ /* 0x000fe400078e3cff */
[----:B------:R-:W-:-:S02]  /*0340*/  LOP3.LUT R19, R19, R28, RZ, 0x3c, !PT ;  /* 0x0000001c13137212 */ /* 0x000fc400078e3cff */
[----:B------:R-:W-:Y:S02]  /*0350*/  LOP3.LUT R20, R20, R31, RZ, 0x3c, !PT ;  /* 0x0000001f14147212 */ /* 0x000fe400078e3cff */
[----:B------:R-:W-:Y:S02]  /*0360*/  LOP3.LUT R22, R22, R33, RZ, 0x3c, !PT ;  /* 0x0000002116167212 */ /* 0x000fe400078e3cff */
[----:B------:R-:W-:Y:S02]  /*0370*/  LOP3.LUT R7, R7, R32, RZ, 0x3c, !PT ;  /* 0x0000002007077212 */ /* 0x000fe400078e3cff */
[----:B------:R-:W-:Y:S02]  /*0380*/  LOP3.LUT R6, R6, R35, RZ, 0x3c, !PT ;  /* 0x0000002306067212 */ /* 0x000fe400078e3cff */
[----:B------:R-:W-:Y:S02]  /*0390*/  LOP3.LUT R5, R5, R10, RZ, 0x3c, !PT ;  /* 0x0000000a05057212 */ /* 0x000fe400078e3cff */
[----:B------:R-:W-:-:S02]  /*03a0*/  LOP3.LUT R4, R4, R9, RZ, 0x3c, !PT ;  /* 0x0000000904047212 */ /* 0x000fc400078e3cff */
[----:B------:R-:W-:Y:S02]  /*03b0*/  LOP3.LUT R0, R0, R11, RZ, 0x3c, !PT ;  /* 0x0000000b00007212 */ /* 0x000fe400078e3cff */
[----:B------:R-:W-:Y:S02]  /*03c0*/  LOP3.LUT R13, R8, R13, RZ, 0x3c, !PT ;  /* 0x0000000d080d7212 */ /* 0x000fe400078e3cff */
[----:B------:R-:W-:Y:S02]  /*03d0*/  PRMT R8, R15, 0x7610, R8 ;  /* 0x000076100f087816 */ /* 0x000fe40000000008 */
[----:B------:R-:W-:Y:S02]  /*03e0*/  LOP3.LUT R26, R21, R30, RZ, 0x3c, !PT ;  /* 0x0000001e151a7212 */ /* 0x000fe400078e3cff */
[----:B------:R-:W-:Y:S02]  /*03f0*/  PRMT R10, R12, 0x7610, R10 ;  /* 0x000076100c0a7816 */ /* 0x000fe4000000000a */
[----:B------:R-:W-:-:S02]  /*0400*/  PRMT R11, R14, 0x7610, R11 ;  /* 0x000076100e0b7816 */ /* 0x000fc4000000000b */
[----:B------:R-:W-:Y:S02]  /*0410*/  PRMT R9, R16, 0x7610, R9 ;  /* 0x0000761010097816 */ /* 0x000fe40000000009 */
[----:B------:R-:W-:Y:S02]  /*0420*/  PRMT R25, R17, 0x7610, R25 ;  /* 0x0000761011197816 */ /* 0x000fe40000000019 */
[----:B------:R-:W-:Y:S02]  /*0430*/  PRMT R21, R18, 0x7610, R21 ;  /* 0x0000761012157816 */ /* 0x000fe40000000015 */
[----:B------:R-:W-:Y:S02]  /*0440*/  PRMT R15, R19, 0x7610, R15 ;  /* 0x00007610130f7816 */ /* 0x000fe4000000000f */
[----:B------:R-:W-:Y:S02]  /*0450*/  PRMT R30, R20, 0x7610, R30 ;  /* 0x00007610141e7816 */ /* 0x000fe4000000001e */
[----:B------:R-:W-:-:S02]  /*0460*/  PRMT R27, R22, 0x7610, R27 ;  /* 0x00007610161b7816 */ /* 0x000fc4000000001b */
[----:B------:R-:W-:Y:S02]  /*0470*/  PRMT R34, R7, 0x7610, R34 ;  /* 0x0000761007227816 */ /* 0x000fe40000000022 */
[----:B------:R-:W-:Y:S02]  /*0480*/  PRMT R32, R6, 0x7610, R32 ;  /* 0x0000761006207816 */ /* 0x000fe40000000020 */
[----:B------:R-:W-:Y:S02]  /*0490*/  PRMT R28, R5, 0x7610, R28 ;  /* 0x00007610051c7816 */ /* 0x000fe4000000001c */
[----:B------:R-:W-:Y:S02]  /*04a0*/  PRMT R33, R4, 0x7610, R33 ;  /* 0x0000761004217816 */ /* 0x000fe40000000021 */
[----:B------:R-:W-:Y:S02]  /*04b0*/  PRMT R31, R0, 0x7610, R31 ;  /* 0x00007610001f7816 */ /* 0x000fe4000000001f */
[----:B------:R-:W-:-:S07]  /*04c0*/  PRMT R29, R13, 0x7610, R29 ;  /* 0x000076100d1d7816 */ /* 0x000fce000000001d */
.L_x_192:
[----:B------:R-:W0:Y:S02]  /*04d0*/  LDCU.64 UR6, c[0x0][0x390] ;  /* 0x00007200ff0677ac */ /* 0x000e240008000a00 */
[----:B0-----:R-:W-:-:S04]  /*04e0*/  ULEA UR5, UP0, UR4, UR6, 0x4 ;  /* 0x0000000604057291 */ /* 0x001fc8000f8020ff */
[----:B------:R-:W-:Y:S02]  /*04f0*/  UIADD3.X UR6, UPT, UPT, URZ, UR7, URZ, UP0, !UPT ;  /* 0x00000007ff067290 */ /* 0x000fe400087fe4ff */
[----:B------:R-:W-:-:S04]  /*0500*/  IMAD.U32 R6, RZ, RZ, UR5 ;  /* 0x00000005ff067e24 */ /* 0x000fc8000f8e00ff */
[----:B------:R-:W-:-:S05]  /*0510*/  IMAD.U32 R7, RZ, RZ, UR6 ;  /* 0x00000006ff077e24 */ /* 0x000fca000f8e00ff */
[----:B------:R-:W2:Y:S04]  /*0520*/  LDG.E.U8 R14, desc[UR8][R6.64] ;  /* 0x00000008060e7981 */ /* 0x000ea8000c1e1100 */
[----:B------:R-:W3:Y:S04]  /*0530*/  LDG.E.U8 R22, desc[UR8][R6.64+0x2] ;  /* 0x0000020806167981 */ /* 0x000ee8000c1e1100 */
[----:B------:R-:W4:Y:S04]  /*0540*/  LDG.E.U8 R24, desc[UR8][R6.64+0x3] ;  /* 0x0000030806187981 */ /* 0x000f28000c1e1100 */
[----:B------:R-:W4:Y:S04]  /*0550*/  LDG.E.U8 R18, desc[UR8][R6.64+0x5] ;  /* 0x0000050806127981 */ /* 0x000f28000c1e1100 */
[----:B------:R-:W4:Y:S04]  /*0560*/  LDG.E.U8 R17, desc[UR8][R6.64+0x6] ;  /* 0x0000060806117981 */ /* 0x000f28000c1e1100 */
[----:B------:R-:W4:Y:S04]  /*0570*/  LDG.E.U8 R20, desc[UR8][R6.64+0x7] ;  /* 0x0000070806147981 */ /* 0x000f28000c1e1100 */
[----:B------:R-:W4:Y:S04]  /*0580*/  LDG.E.U8 R19, desc[UR8][R6.64+0x1] ;  /* 0x0000010806137981 */ /* 0x000f28000c1e1100 */
[----:B------:R-:W4:Y:S01]  /*0590*/  LDG.E.U8 R16, desc[UR8][R6.64+0x4] ;  /* 0x0000040806107981 */ /* 0x000f22000c1e1100 */
[----:B------:R-:W-:-:S02]  /*05a0*/  LOP3.LUT R39, R10, 0xff, RZ, 0xc0, !PT ;  /* 0x000000ff0a277812 */ /* 0x000fc400078ec0ff */
[----:B------:R-:W-:Y:S01]  /*05b0*/  LOP3.LUT R37, R34, 0xff, RZ, 0xc0, !PT ;  /* 0x000000ff22257812 */ /* 0x000fe200078ec0ff */
[----:B------:R-:W5:Y:S01]  /*05c0*/  LDG.E.U8 R23, desc[UR8][R6.64+0x8] ;  /* 0x0000080806177981 */ /* 0x000f62000c1e1100 */
[----:B------:R-:W-:Y:S02]  /*05d0*/  LOP3.LUT R38, R33, 0xff, RZ, 0xc0, !PT ;  /* 0x000000ff21267812 */ /* 0x000fe400078ec0ff */
[----:B------:R-:W2:Y:S01]  /*05e0*/  LDC.U8 R39, c[0x3][R39+0x100] ;  /* 0x00c0400027277b82 */ /* 0x000ea20000000000 */
[----:B------:R-:W-:Y:S01]  /*05f0*/  LOP3.LUT R35, R30, 0xff, RZ, 0xc0, !PT ;  /* 0x000000ff1e237812 */ /* 0x000fe200078ec0ff */
[----:B------:R-:W5:Y:S01]  /*0600*/  LDG.E.U8 R12, desc[UR8][R6.64+0x9] ;  /* 0x00000908060c7981 */ /* 0x000f62000c1e1100 */
[----:B------:R-:W-:Y:S02]  /*0610*/  LOP3.LUT R33, R11, 0xff, RZ, 0xc0, !PT ;  /* 0x000000ff0b217812 */ /* 0x000fe400078ec0ff */
[----:B------:R-:W-:Y:S01]  /*0620*/  LOP3.LUT R36, R31, 0xff, RZ, 0xc0, !PT ;  /* 0x000000ff1f247812 */ /* 0x000fe200078ec0ff */
[----:B------:R-:W5:Y:S01]  /*0630*/  LDG.E.U8 R5, desc[UR8][R6.64+0xa] ;  /* 0x00000a0806057981 */ /* 0x000f62000c1e1100 */
[----:B------:R-:W-:Y:S01]  /*0640*/  LOP3.LUT R32, R32, 0xff, RZ, 0xc0, !PT ;  /* 0x000000ff20207812 */ /* 0x000fe200078ec0ff */
[----:B------:R-:W3:Y:S01]  /*0650*/  LDC.U8 R37, c[0x3][R37+0x100] ;  /* 0x00c0400025257b82 */ /* 0x000ee20000000000 */
[----:B------:R-:W-:Y:S01]  /*0660*/  LOP3.LUT R25, R25, 0xff, RZ, 0xc0, !PT ;  /* 0x000000ff19197812 */ /* 0x000fe200078ec0ff */
[----:B------:R-:W5:Y:S01]  /*0670*/  LDG.E.U8 R4, desc[UR8][R6.64+0xb] ;  /* 0x00000b0806047981 */ /* 0x000f62000c1e1100 */
[----:B------:R-:W-:-:S02]  /*0680*/  LOP3.LUT R30, R26, 0xff, RZ, 0xc0, !PT ;  /* 0x000000ff1a1e7812 */ /* 0x000fc400078ec0ff */
[----:B------:R-:W-:Y:S01]  /*0690*/  LOP3.LUT R31, R21, 0xff, RZ, 0xc0, !PT ;  /* 0x000000ff151f7812 */ /* 0x000fe200078ec0ff */
[----:B------:R-:W5:Y:S02]  /*06a0*/  LDG.E.U8 R3, desc[UR8][R6.64+0xc] ;  /* 0x00000c0806037981 */ /* 0x000f64000c1e1100 */
[----:B------:R-:W4:Y:S01]  /*06b0*/  LDC.U8 R35, c[0x3][R35+0x100] ;  /* 0x00c0400023237b82 */ /* 0x000f220000000000 */
[----:B------:R-:W-:Y:S01]  /*06c0*/  LOP3.LUT R10, R8, 0xff, RZ, 0xc0, !PT ;  /* 0x000000ff080a7812 */ /* 0x000fe200078ec0ff */
[----:B------:R-:W5:Y:S01]  /*06d0*/  LDG.E.U8 R2, desc[UR8][R6.64+0xd] ;  /* 0x00000d0806027981 */ /* 0x000f62000c1e1100 */
[----:B------:R-:W-:-:S03]  /*06e0*/  LOP3.LUT R11, R29, 0xff, RZ, 0xc0, !PT ;  /* 0x000000ff1d0b7812 */ /* 0x000fc600078ec0ff */
[----:B------:R-:W5:Y:S02]  /*06f0*/  LDG.E.U8 R0, desc[UR8][R6.64+0xe] ;  /* 0x00000e0806007981 */ /* 0x000f64000c1e1100 */
[----:B------:R-:W0:Y:S01]  /*0700*/  LDC.U8 R33, c[0x3][R33+0x100] ;  /* 0x00c0400021217b82 */ /* 0x000e220000000000 */
[----:B------:R-:W-:Y:S01]  /*0710*/  LOP3.LUT R8, R28, 0xff, RZ, 0xc0, !PT ;  /* 0x000000ff1c087812 */ /* 0x000fe200078ec0ff */
[----:B------:R1:W5:Y:S06]  /*0720*/  LDG.E.U8 R13, desc[UR8][R6.64+0xf] ;  /* 0x00000f08060d7981 */ /* 0x00036c000c1e1100 */
[----:B------:R-:W0:Y:S01]  /*0730*/  LDC.U8 R26, c[0x3][R36+0x100] ;  /* 0x00c04000241a7b82 */ /* 0x000e220000000000 */
[----:B-1----:R-:W-:-:S02]  /*0740*/  LOP3.LUT R7, R15, 0xff, RZ, 0xc0, !PT ;  /* 0x000000ff0f077812 */ /* 0x002fc400078ec0ff */
[----:B------:R-:W-:-:S05]  /*0750*/  LOP3.LUT R6, R9, 0xff, RZ, 0xc0, !PT ;  /* 0x000000ff09067812 */ /* 0x000fca00078ec0ff */
[----:B------:R1:W1:Y:S08]  /*0760*/  LDC.U8 R21, c[0x3][R32+0x100] ;  /* 0x00c0400020157b82 */ /* 0x0002700000000000 */
[----:B------:R-:W1:Y:S08]  /*0770*/  LDC.U8 R34, c[0x3][R38+0x100] ;  /* 0x00c0400026227b82 */ /* 0x000e700000000000 */
[----:B------:R-:W1:Y:S08]  /*0780*/  LDC.U8 R25, c[0x3][R25+0x100] ;  /* 0x00c0400019197b82 */ /* 0x000e700000000000 */
[----:B------:R-:W0:Y:S08]  /*0790*/  LDC.U8 R30, c[0x3][R30+0x100] ;  /* 0x00c040001e1e7b82 */ /* 0x000e300000000000 */
[----:B------:R-:W0:Y:S08]  /*07a0*/  LDC.U8 R10, c[0x3][R10+0x100] ;  /* 0x00c040000a0a7b82 */ /* 0x000e300000000000 */
[----:B------:R-:W0:Y:S08]  /*07b0*/  LDC.U8 R11, c[0x3][R11+0x100] ;  /* 0x00c040000b0b7b82 */ /* 0x000e300000000000 */
[----:B------:R-:W0:Y:S08]  /*07c0*/  LDC.U8 R8, c[0x3][R8+0x100] ;  /* 0x00c0400008087b82 */ /* 0x000e300000000000 */
[----:B------:R-:W0:Y:S08]  /*07d0*/  LDC.U8 R7, c[0x3][R7+0x100] ;  /* 0x00c0400007077b82 */ /* 0x000e300000000000 */
[----:B------:R-:W0:Y:S01]  /*07e0*/  LDC.U8 R6, c[0x3][R6+0x100] ;  /* 0x00c0400006067b82 */ /* 0x000e220000000000 */
[----:B------:R-:W-:Y:S01]  /*07f0*/  LOP3.LUT R28, R27, 0xff, RZ, 0xc0, !PT ;  /* 0x000000ff1b1c7812 */ /* 0x000fe200078ec0ff */
[----:B------:R-:W-:Y:S01]  /*0800*/  UISETP.GT.U32.AND UP0, UPT, UR4, 0x1, UPT ;  /* 0x000000010400788c */ /* 0x000fe2000bf04070 */
[----:B------:R-:W-:Y:S05]  /*0810*/  BSSY.RECONVERGENT B0, `(.L_x_0) ;  /* 0x000002b000007945 */ /* 0x000fea0003800200 */
[----:B------:R1:W0:Y:S08]  /*0820*/  LDC.U8 R15, c[0x3][R31+0x100] ;  /* 0x00c040001f0f7b82 */ /* 0x0002300000000000 */
[----:B------:R1:W0:Y:S01]  /*0830*/  LDC.U8 R9, c[0x3][R28+0x100] ;  /* 0x00c040001c097b82 */ /* 0x0002220000000000 */
[----:B--2---:R-:W-:-:S02]  /*0840*/  ISETP.NE.AND P2, PT, R39, R14, PT ;  /* 0x0000000e2700720c */ /* 0x004fc40003f45270 */
[CC--:B---3--:R-:W-:Y:S02]  /*0850*/  ISETP.NE.AND P6, PT, R37.reuse, R22.reuse, PT ;  /* 0x000000162500720c */ /* 0x0c8fe40003fc5270 */
[----:B------:R-:W-:Y:S02]  /*0860*/  LOP3.LUT R22, R37, R22, RZ, 0x3c, !PT ;  /* 0x0000001625167212 */ /* 0x000fe400078e3cff */
[CC--:B----4-:R-:W-:Y:S02]  /*0870*/  ISETP.NE.AND P1, PT, R35.reuse, R24.reuse, PT ;  /* 0x000000182300720c */ /* 0x0d0fe40003f25270 */
[----:B------:R-:W-:Y:S02]  /*0880*/  LOP3.LUT R24, R35, R24, RZ, 0x3c, !PT ;  /* 0x0000001823187212 */ /* 0x000fe400078e3cff */
[----:B0-----:R-:W-:Y:S02]  /*0890*/  LOP3.LUT R27, R33, R18, RZ, 0x3c, !PT ;  /* 0x00000012211b7212 */ /* 0x001fe400078e3cff */
[----:B------:R-:W-:-:S02]  /*08a0*/  LOP3.LUT R39, R39, R14, RZ, 0x3c, !PT ;  /* 0x0000000e27277212 */ /* 0x000fc400078e3cff */
[----:B------:R-:W-:Y:S02]  /*08b0*/  LOP3.LUT R29, R26, R17, RZ, 0x3c, !PT ;  /* 0x000000111a1d7212 */ /* 0x000fe400078e3cff */
[----:B-1----:R-:W-:Y:S02]  /*08c0*/  PRMT R32, R22, 0x7610, R32 ;  /* 0x0000761016207816 */ /* 0x002fe40000000020 */
[----:B------:R-:W-:Y:S02]  /*08d0*/  LOP3.LUT R35, R21, R20, RZ, 0x3c, !PT ;  /* 0x0000001415237212 */ /* 0x000fe400078e3cff */
[----:B------:R-:W-:Y:S02]  /*08e0*/  PRMT R22, R27, 0x7610, R22 ;  /* 0x000076101b167816 */ /* 0x000fe40000000016 */
[CC--:B------:R-:W-:Y:S02]  /*08f0*/  ISETP.NE.AND P3, PT, R34.reuse, R19.reuse, PT ;  /* 0x000000132200720c */ /* 0x0c0fe40003f65270 */
[----:B------:R-:W-:-:S02]  /*0900*/  LOP3.LUT R34, R34, R19, RZ, 0x3c, !PT ;  /* 0x0000001322227212 */ /* 0x000fc400078e3cff */
[----:B------:R-:W-:Y:S02]  /*0910*/  PRMT R27, R29, 0x7610, R27 ;  /* 0x000076101d1b7816 */ /* 0x000fe4000000001b */
[----:B------:R-:W-:Y:S02]  /*0920*/  PRMT R19, RZ, 0x7610, R19 ;  /* 0x00007610ff137816 */ /* 0x000fe40000000013 */
[----:B------:R-:W-:Y:S02]  /*0930*/  PRMT R14, RZ, 0x7610, R14 ;  /* 0x00007610ff0e7816 */ /* 0x000fe4000000000e */
[CC--:B------:R-:W-:Y:S02]  /*0940*/  ISETP.NE.AND P0, PT, R25.reuse, R16.reuse, PT ;  /* 0x000000101900720c */ /* 0x0c0fe40003f05270 */
[CC--:B------:R-:W-:Y:S02]  /*0950*/  ISETP.NE.AND P5, PT, R25.reuse, R16.reuse, PT ;  /* 0x000000101900720c */ /* 0x0c0fe40003fa5270 */
[----:B------:R-:W-:-:S02]  /*0960*/  LOP3.LUT R31, R25, R16, RZ, 0x3c, !PT ;  /* 0x00000010191f7212 */ /* 0x000fc400078e3cff */
[----:B------:R-:W-:Y:S02]  /*0970*/  PRMT R37, R39, 0x7610, R37 ;  /* 0x0000761027257816 */ /* 0x000fe40000000025 */
[----:B------:R-:W-:Y:S02]  /*0980*/  PRMT R28, R24, 0x7610, R28 ;  /* 0x00007610181c7816 */ /* 0x000fe4000000001c */
[----:B------:R-:W-:Y:S01]  /*0990*/  PRMT R29, R35, 0x7610, R29 ;  /* 0x00007610231d7816 */ /* 0x000fe2000000001d */
[----:B------:R-:W-:Y:S06]  /*09a0*/  @!P2 BRA `(.L_x_1) ;  /* 0x000000000044a947 */ /* 0x000fec0003800000 */
[----:B------:R-:W-:Y:S01]  /*09b0*/  IMAD.MOV.U32 R24, RZ, RZ, 0xe ;  /* 0x0000000eff187424 */ /* 0x000fe200078e00ff */
[----:B------:R-:W-:Y:S02]  /*09c0*/  PRMT R19, RZ, 0x7610, R19 ;  /* 0x00007610ff137816 */ /* 0x000fe40000000013 */
[----:B------:R-:W-:-:S07]  /*09d0*/  PRMT R35, R37, 0x7610, R35 ;  /* 0x0000761025237816 */ /* 0x000fce0000000023 */
.L_x_2:
[C---:B------:R-:W-:Y:S02]  /*09e0*/  LOP3.LUT R36, R35.reuse, 0x1, RZ, 0xc0, !PT ;  /* 0x0000000123247812 */ /* 0x040fe400078ec0ff */
[----:B------:R-:W-:Y:S02]  /*09f0*/  LOP3.LUT R35, R35, 0xff, RZ, 0xc0, !PT ;  /* 0x000000ff23237812 */ /* 0x000fe400078ec0ff */
[----:B------:R-:W-:Y:S01]  /*0a00*/  PRMT R38, R24, 0x8880, RZ ;  /* 0x0000888018267816 */ /* 0x000fe200000000ff */
[----:B------:R-:W-:Y:S01]  /*0a10*/  IMAD.MOV R40, RZ, RZ, -R36 ;  /* 0x000000ffff287224 */ /* 0x000fe200078e0a24 */
[----:B------:R-:W-:Y:S02]  /*0a20*/  ISETP.GT.U32.AND P4, PT, R35, 0x1, PT ;  /* 0x000000012300780c */ /* 0x000fe40003f84070 */
[----:B------:R-:W-:Y:S01]  /*0a30*/  PRMT R36, R38, 0x7710, RZ ;  /* 0x0000771026247816 */ /* 0x000fe200000000ff */
[----:B------:R-:W-:Y:S01]  /*0a40*/  IMAD.SHL.U32 R38, R24, 0x2, RZ ;  /* 0x0000000218267824 */ /* 0x000fe200078e00ff */
[----:B------:R-:W-:-:S02]  /*0a50*/  PRMT R40, R40, 0x7710, RZ ;  /* 0x0000771028287816 */ /* 0x000fc400000000ff */
[----:B------:R-:W-:Y:S02]  /*0a60*/  SHF.R.U32.HI R39, RZ, 0x7, R36 ;  /* 0x00000007ff277819 */ /* 0x000fe40000011624 */
[--C-:B------:R-:W-:Y:S02]  /*0a70*/  LOP3.LUT R19, R19, R40, R24.reuse, 0x78, !PT ;  /* 0x0000002813137212 */ /* 0x100fe400078e7818 */
[----:B------:R-:W-:Y:S02]  /*0a80*/  LOP3.LUT R38, R38, 0x1b, R39, 0x78, !PT ;  /* 0x0000001b26267812 */ /* 0x000fe400078e7827 */
[----:B------:R-:W-:Y:S02]  /*0a90*/  SHF.R.U32.HI R35, RZ, 0x1, R35 ;  /* 0x00000001ff237819 */ /* 0x000fe40000011623 */
[----:B------:R-:W-:Y:S01]  /*0aa0*/  PRMT R24, R38, 0x7610, R24 ;  /* 0x0000761026187816 */ /* 0x000fe20000000018 */
[----:B------:R-:W-:Y:S06]  /*0ab0*/  @P4 BRA `(.L_x_2) ;  /* 0xfffffffc00c84947 */ /* 0x000fec000383ffff */
.L_x_1:
[----:B------:R-:W-:Y:S05]  /*0ac0*/  BSYNC.RECONVERGENT B0 ;  /* 0x0000000000007941 */ /* 0x000fea0003800200 */
.L_x_0:
[----:B------:R-:W-:Y:S04]  /*0ad0*/  BSSY.RECONVERGENT B0, `(.L_x_3) ;  /* 0x0000013000007945 */ /* 0x000fe80003800200 */
[----:B------:R-:W-:Y:S05]  /*0ae0*/  @!P3 BRA `(.L_x_4) ;  /* 0x000000000044b947 */ /* 0x000fea0003800000 */
[----:B------:R-:W-:Y:S01]  /*0af0*/  IMAD.MOV.U32 R35, RZ, RZ, 0xb ;  /* 0x0000000bff237424 */ /* 0x000fe200078e00ff */
[----:B------:R-:W-:Y:S02]  /*0b00*/  PRMT R14, RZ, 0x7610, R14 ;  /* 0x00007610ff0e7816 */ /* 0x000fe4000000000e */
[----:B------:R-:W-:-:S07]  /*0b10*/  PRMT R24, R34, 0x7610, R24 ;  /* 0x0000761022187816 */ /* 0x000fce0000000018 */
.L_x_5:
[C---:B------:R-:W-:Y:S02]  /*0b20*/  LOP3.LUT R36, R24.reuse, 0x1, RZ, 0xc0, !PT ;  /* 0x0000000118247812 */ /* 0x040fe400078ec0ff */
[----:B------:R-:W-:Y:S02]  /*0b30*/  LOP3.LUT R24, R24, 0xff, RZ, 0xc0, !PT ;  /* 0x000000ff18187812 */ /* 0x000fe400078ec0ff */
[C---:B------:R-:W-:Y:S01]  /*0b40*/  PRMT R38, R35.reuse, 0x8880, RZ ;  /* 0x0000888023267816 */ /* 0x040fe200000000ff */
[----:B------:R-:W-:Y:S01]  /*0b50*/  IMAD.MOV R40, RZ, RZ, -R36 ;  /* 0x000000ffff287224 */ /* 0x000fe200078e0a24 */
[----:B------:R-:W-:Y:S02]  /*0b60*/  ISETP.GT.U32.AND P4, PT, R24, 0x1, PT ;  /* 0x000000011800780c */ /* 0x000fe40003f84070 */
[----:B------:R-:W-:Y:S01]  /*0b70*/  PRMT R36, R38, 0x7710, RZ ;  /* 0x0000771026247816 */ /* 0x000fe200000000ff */
[----:B------:R-:W-:Y:S01]  /*0b80*/  IMAD.SHL.U32 R38, R35, 0x2, RZ ;  /* 0x0000000223267824 */ /* 0x000fe200078e00ff */
[----:B------:R-:W-:-:S02]  /*0b90*/  PRMT R40, R40, 0x7710, RZ ;  /* 0x0000771028287816 */ /* 0x000fc400000000ff */
[----:B------:R-:W-:Y:S02]  /*0ba0*/  SHF.R.U32.HI R39, RZ, 0x7, R36 ;  /* 0x00000007ff277819 */ /* 0x000fe40000011624 */
[----:B------:R-:W-:Y:S02]  /*0bb0*/  LOP3.LUT R14, R14, R40, R35, 0x78, !PT ;  /* 0x000000280e0e7212 */ /* 0x000fe400078e7823 */
[----:B------:R-:W-:Y:S02]  /*0bc0*/  LOP3.LUT R38, R38, 0x1b, R39, 0x78, !PT ;  /* 0x0000001b26267812 */ /* 0x000fe400078e7827 */
[----:B------:R-:W-:Y:S02]  /*0bd0*/  SHF.R.U32.HI R24, RZ, 0x1, R24 ;  /* 0x00000001ff187819 */ /* 0x000fe40000011618 */
[----:B------:R-:W-:Y:S01]  /*0be0*/  PRMT R35, R38, 0x7610, R35 ;  /* 0x0000761026237816 */ /* 0x000fe20000000023 */
[----:B------:R-:W-:Y:S06]  /*0bf0*/  @P4 BRA `(.L_x_5) ;  /* 0xfffffffc00c84947 */ /* 0x000fec000383ffff */
.L_x_4:
[----:B------:R-:W-:Y:S05]  /*0c00*/  BSYNC.RECONVERGENT B0 ;  /* 0x0000000000007941 */ /* 0x000fea0003800200 */
.L_x_3:
[----:B------:R-:W-:Y:S01]  /*0c10*/  BSSY.RECONVERGENT B0, `(.L_x_6) ;  /* 0x0000015000007945 */ /* 0x000fe20003800200 */
[----:B------:R-:W-:Y:S02]  /*0c20*/  LOP3.LUT R14, R14, R19, RZ, 0x3c, !PT ;  /* 0x000000130e0e7212 */ /* 0x000fe400078e3cff */
[----:B------:R-:W-:Y:S01]  /*0c30*/  PRMT R19, RZ, 0x7610, R19 ;  /* 0x00007610ff137816 */ /* 0x000fe20000000013 */
[----:B------:R-:W-:Y:S06]  /*0c40*/  @!P6 BRA `(.L_x_7) ;  /* 0x000000000044e947 */ /* 0x000fec0003800000 */
[----:B------:R-:W-:Y:S01]  /*0c50*/  IMAD.MOV.U32 R24, RZ, RZ, 0xd ;  /* 0x0000000dff187424 */ /* 0x000fe200078e00ff */
[----:B------:R-:W-:Y:S02]  /*0c60*/  PRMT R19, RZ, 0x7610, R19 ;  /* 0x00007610ff137816 */ /* 0x000fe40000000013 */
[----:B------:R-:W-:-:S07]  /*0c70*/  PRMT R35, R32, 0x7610, R35 ;  /* 0x0000761020237816 */ /* 0x000fce0000000023 */
.L_x_8:
        /* <DEDUP_REMOVED lines=14> */
.L_x_7:
[----:B------:R-:W-:Y:S05]  /*0d60*/  BSYNC.RECONVERGENT B0 ;  /* 0x0000000000007941 */ /* 0x000fea0003800200 */
.L_x_6:
[----:B------:R-:W-:Y:S01]  /*0d70*/  BSSY.RECONVERGENT B0, `(.L_x_9) ;  /* 0x0000015000007945 */ /* 0x000fe20003800200 */
[----:B------:R-:W-:Y:S02]  /*0d80*/  LOP3.LUT R14, R14, R19, RZ, 0x3c, !PT ;  /* 0x000000130e0e7212 */ /* 0x000fe400078e3cff */
[----:B------:R-:W-:Y:S01]  /*0d90*/  PRMT R19, RZ, 0x7610, R19 ;  /* 0x00007610ff137816 */ /* 0x000fe20000000013 */
[----:B------:R-:W-:Y:S06]  /*0da0*/  @!P1 BRA `(.L_x_10) ;  /* 0x0000000000449947 */ /* 0x000fec0003800000 */
[----:B------:R-:W-:Y:S01]  /*0db0*/  IMAD.MOV.U32 R24, RZ, RZ, 0x9 ;  /* 0x00000009ff187424 */ /* 0x000fe200078e00ff */
[----:B------:R-:W-:Y:S02]  /*0dc0*/  PRMT R19, RZ, 0x7610, R19 ;  /* 0x00007610ff137816 */ /* 0x000fe40000000013 */
[----:B------:R-:W-:-:S07]  /*0dd0*/  PRMT R35, R28, 0x7610, R35 ;  /* 0x000076101c237816 */ /* 0x000fce0000000023 */
.L_x_11:
        /* <DEDUP_REMOVED lines=14> */
.L_x_10:
[----:B------:R-:W-:Y:S05]  /*0ec0*/  BSYNC.RECONVERGENT B0 ;  /* 0x0000000000007941 */ /* 0x000fea0003800200 */
.L_x_9:
[----:B------:R-:W-:Y:S01]  /*0ed0*/  BSSY.RECONVERGENT B0, `(.L_x_12) ;  /* 0x0000015000007945 */ /* 0x000fe20003800200 */
[----:B------:R-:W-:Y:S02]  /*0ee0*/  LOP3.LUT R14, R14, R19, RZ, 0x3c, !PT ;  /* 0x000000130e0e7212 */ /* 0x000fe400078e3cff */
[----:B------:R-:W-:Y:S02]  /*0ef0*/  PRMT R19, RZ, 0x7610, R19 ;  /* 0x00007610ff137816 */ /* 0x000fe40000000013 */
[----:B------:R-:W-:Y:S01]  /*0f00*/  PRMT R24, RZ, 0x7610, R24 ;  /* 0x00007610ff187816 */ /* 0x000fe20000000018 */
[----:B------:R-:W-:Y:S06]  /*0f10*/  @!P2 BRA `(.L_x_13) ;  /* 0x000000000040a947 */ /* 0x000fec0003800000 */
[----:B------:R-:W-:Y:S01]  /*0f20*/  IMAD.MOV.U32 R35, RZ, RZ, 0x9 ;  /* 0x00000009ff237424 */ /* 0x000fe200078e00ff */
[----:B------:R-:W-:Y:S02]  /*0f30*/  PRMT R24, RZ, 0x7610, R24 ;  /* 0x00007610ff187816 */ /* 0x000fe40000000018 */
[----:B------:R-:W-:-:S07]  /*0f40*/  PRMT R36, R37, 0x7610, R36 ;  /* 0x0000761025247816 */ /* 0x000fce0000000024 */
.L_x_14:
[C---:B------:R-:W-:Y:S02]  /*0f50*/  LOP3.LUT R38, R36.reuse, 0x1, RZ, 0xc0, !PT ;  /* 0x0000000124267812 */ /* 0x040fe400078ec0ff */
[----:B------:R-:W-:Y:S02]  /*0f60*/  LOP3.LUT R36, R36, 0xff, RZ, 0xc0, !PT ;  /* 0x000000ff24247812 */ /* 0x000fe400078ec0ff */
[----:B------:R-:W-:Y:S01]  /*0f70*/  PRMT R40, R35, 0x8880, RZ ;  /* 0x0000888023287816 */ /* 0x000fe200000000ff */
[----:B------:R-:W-:Y:S01]  /*0f80*/  IMAD.MOV R38, RZ, RZ, -R38 ;  /* 0x000000ffff267224 */ /* 0x000fe200078e0a26 */
[----:B------:R-:W-:Y:S02]  /*0f90*/  ISETP.GT.U32.AND P4, PT, R36, 0x1, PT ;  /* 0x000000012400780c */ /* 0x000fe40003f84070 */
[----:B------:R-:W-:Y:S02]  /*0fa0*/  SHF.R.U32.HI R36, RZ, 0x1, R36 ;  /* 0x00000001ff247819 */ /* 0x000fe40000011624 */
[----:B------:R-:W-:-:S02]  /*0fb0*/  PRMT R39, R38, 0x7710, RZ ;  /* 0x0000771026277816 */ /* 0x000fc400000000ff */
[----:B------:R-:W-:Y:S02]  /*0fc0*/  PRMT R38, R40, 0x7710, RZ ;  /* 0x0000771028267816 */ /* 0x000fe400000000ff */
[----:B------:R-:W-:Y:S01]  /*0fd0*/  LOP3.LUT R24, R24, R39, R35, 0x78, !PT ;  /* 0x0000002718187212 */ /* 0x000fe200078e7823 */
[----:B------:R-:W-:Y:S01]  /*0fe0*/  IMAD.SHL.U32 R35, R35, 0x2, RZ ;  /* 0x0000000223237824 */ /* 0x000fe200078e00ff */
[----:B------:R-:W-:-:S04]  /*0ff0*/  SHF.R.U32.HI R38, RZ, 0x7, R38 ;  /* 0x00000007ff267819 */ /* 0x000fc80000011626 */
[----:B------:R-:W-:Y:S01]  /*1000*/  LOP3.LUT R35, R35, 0x1b, R38, 0x78, !PT ;  /* 0x0000001b23237812 */ /* 0x000fe200078e7826 */
[----:B------:R-:W-:Y:S06]  /*1010*/  @P4 BRA `(.L_x_14) ;  /* 0xfffffffc00cc4947 */ /* 0x000fec000383ffff */
.L_x_13:
[----:B------:R-:W-:Y:S05]  /*1020*/  BSYNC.RECONVERGENT B0 ;  /* 0x0000000000007941 */ /* 0x000fea0003800200 */
.L_x_12:
[----:B------:R-:W-:Y:S04]  /*1030*/  BSSY.RECONVERGENT B0, `(.L_x_15) ;  /* 0x0000012000007945 */ /* 0x000fe80003800200 */
[----:B------:R-:W-:Y:S05]  /*1040*/  @!P3 BRA `(.L_x_16) ;  /* 0x000000000040b947 */ /* 0x000fea0003800000 */
[----:B------:R-:W-:Y:S01]  /*1050*/  IMAD.MOV.U32 R36, RZ, RZ, 0xe ;  /* 0x0000000eff247424 */ /* 0x000fe200078e00ff */
[----:B------:R-:W-:Y:S02]  /*1060*/  PRMT R19, RZ, 0x7610, R19 ;  /* 0x00007610ff137816 */ /* 0x000fe40000000013 */
[----:B------:R-:W-:-:S07]  /*1070*/  PRMT R35, R34, 0x7610, R35 ;  /* 0x0000761022237816 */ /* 0x000fce0000000023 */
.L_x_17:
        /* <DEDUP_REMOVED lines=13> */
.L_x_16:
[----:B------:R-:W-:Y:S05]  /*1150*/  BSYNC.RECONVERGENT B0 ;  /* 0x0000000000007941 */ /* 0x000fea0003800200 */
.L_x_15:
[----:B------:R-:W-:Y:S01]  /*1160*/  BSSY.RECONVERGENT B0, `(.L_x_18) ;  /* 0x0000014000007945 */ /* 0x000fe20003800200 */
[----:B------:R-:W-:Y:S02]  /*1170*/  LOP3.LUT R38, R19, R24, RZ, 0x3c, !PT ;  /* 0x0000001813267212 */ /* 0x000fe400078e3cff */
[----:B------:R-:W-:Y:S01]  /*1180*/  PRMT R19, RZ, 0x7610, R19 ;  /* 0x00007610ff137816 */ /* 0x000fe20000000013 */
[----:B------:R-:W-:Y:S06]  /*1190*/  @!P6 BRA `(.L_x_19) ;  /* 0x000000000040e947 */ /* 0x000fec0003800000 */
[----:B------:R-:W-:Y:S01]  /*11a0*/  IMAD.MOV.U32 R24, RZ, RZ, 0xb ;  /* 0x0000000bff187424 */ /* 0x000fe200078e00ff */
[----:B------:R-:W-:Y:S02]  /*11b0*/  PRMT R19, RZ, 0x7610, R19 ;  /* 0x00007610ff137816 */ /* 0x000fe40000000013 */
[----:B------:R-:W-:-:S07]  /*11c0*/  PRMT R35, R32, 0x7610, R35 ;  /* 0x0000761020237816 */ /* 0x000fce0000000023 */
.L_x_20:
        /* <DEDUP_REMOVED lines=13> */
.L_x_19:
[----:B------:R-:W-:Y:S05]  /*12a0*/  BSYNC.RECONVERGENT B0 ;  /* 0x0000000000007941 */ /* 0x000fea0003800200 */
.L_x_18:
[----:B------:R-:W-:Y:S01]  /*12b0*/  BSSY.RECONVERGENT B0, `(.L_x_21) ;  /* 0x0000018000007945 */ /* 0x000fe20003800200 */
[----:B------:R-:W-:Y:S02]  /*12c0*/  LOP3.LUT R38, R38, R19, RZ, 0x3c, !PT ;  /* 0x0000001326267212 */ /* 0x000fe400078e3cff */
[----:B------:R-:W-:Y:S02]  /*12d0*/  PRMT R35, RZ, 0x7610, R35 ;  /* 0x00007610ff237816 */ /* 0x000fe40000000023 */
[----:B------:R-:W-:Y:S02]  /*12e0*/  PRMT R36, RZ, 0x7610, R36 ;  /* 0x00007610ff247816 */ /* 0x000fe40000000024 */
[----:B------:R-:W-:Y:S02]  /*12f0*/  PRMT R24, RZ, 0x7610, R24 ;  /* 0x00007610ff187816 */ /* 0x000fe40000000018 */
[----:B------:R-:W-:Y:S02]  /*1300*/  PRMT R19, RZ, 0x7610, R19 ;  /* 0x00007610ff137816 */ /* 0x000fe40000000013 */
[----:B------:R-:W-:Y:S01]  /*1310*/  PRMT R39, RZ, 0x7610, R39 ;  /* 0x00007610ff277816 */ /* 0x000fe20000000027 */
[----:B------:R-:W-:Y:S06]  /*1320*/  @!P1 BRA `(.L_x_22) ;  /* 0x0000000000409947 */ /* 0x000fec0003800000 */
[----:B------:R-:W-:Y:S01]  /*1330*/  IMAD.MOV.U32 R42, RZ, RZ, 0xd ;  /* 0x0000000dff2a7424 */ /* 0x000fe200078e00ff */
[----:B------:R-:W-:Y:S02]  /*1340*/  PRMT R39, RZ, 0x7610, R39 ;  /* 0x00007610ff277816 */ /* 0x000fe40000000027 */
[----:B------:R-:W-:-:S07]  /*1350*/  PRMT R40, R28, 0x7610, R40 ;  /* 0x000076101c287816 */ /* 0x000fce0000000028 */
.L_x_23:
[C---:B------:R-:W-:Y:S02]  /*1360*/  LOP3.LUT R41, R40.reuse, 0x1, RZ, 0xc0, !PT ;  /* 0x0000000128297812 */ /* 0x040fe400078ec0ff */
[----:B------:R-:W-:-:S03]  /*1370*/  LOP3.LUT R40, R40, 0xff, RZ, 0xc0, !PT ;  /* 0x000000ff28287812 */ /* 0x000fc600078ec0ff */
[----:B------:R-:W-:Y:S01]  /*1380*/  IMAD.MOV R41, RZ, RZ, -R41 ;  /* 0x000000ffff297224 */ /* 0x000fe200078e0a29 */
[----:B------:R-:W-:Y:S02]  /*1390*/  ISETP.GT.U32.AND P4, PT, R40, 0x1, PT ;  /* 0x000000012800780c */ /* 0x000fe40003f84070 */
[----:B------:R-:W-:Y:S02]  /*13a0*/  SHF.R.U32.HI R40, RZ, 0x1, R40 ;  /* 0x00000001ff287819 */ /* 0x000fe40000011628 */
[----:B------:R-:W-:-:S04]  /*13b0*/  PRMT R41, R41, 0x7710, RZ ;  /* 0x0000771029297816 */ /* 0x000fc800000000ff */
[----:B------:R-:W-:Y:S02]  /*13c0*/  LOP3.LUT R39, R39, R41, R42, 0x78, !PT ;  /* 0x0000002927277212 */ /* 0x000fe400078e782a */
[C---:B------:R-:W-:Y:S01]  /*13d0*/  PRMT R41, R42.reuse, 0x8880, RZ ;  /* 0x000088802a297816 */ /* 0x040fe200000000ff */
[----:B------:R-:W-:-:S03]  /*13e0*/  IMAD.SHL.U32 R42, R42, 0x2, RZ ;  /* 0x000000022a2a7824 */ /* 0x000fc600078e00ff */
[----:B------:R-:W-:-:S04]  /*13f0*/  PRMT R41, R41, 0x7710, RZ ;  /* 0x0000771029297816 */ /* 0x000fc800000000ff */
[----:B------:R-:W-:-:S04]  /*1400*/  SHF.R.U32.HI R41, RZ, 0x7, R41 ;  /* 0x00000007ff297819 */ /* 0x000fc80000011629 */
[----:B------:R-:W-:Y:S01]  /*1410*/  LOP3.LUT R42, R42, 0x1b, R41, 0x78, !PT ;  /* 0x0000001b2a2a7812 */ /* 0x000fe200078e7829 */
[----:B------:R-:W-:Y:S06]  /*1420*/  @P4 BRA `(.L_x_23) ;  /* 0xfffffffc00cc4947 */ /* 0x000fec000383ffff */
.L_x_22:
[----:B------:R-:W-:Y:S05]  /*1430*/  BSYNC.RECONVERGENT B0 ;  /* 0x0000000000007941 */ /* 0x000fea0003800200 */
.L_x_21:
[----:B------:R-:W-:Y:S04]  /*1440*/  BSSY.RECONVERGENT B0, `(.L_x_24) ;  /* 0x0000012000007945 */ /* 0x000fe80003800200 */
[----:B------:R-:W-:Y:S05]  /*1450*/  @!P2 BRA `(.L_x_25) ;  /* 0x000000000040a947 */ /* 0x000fea0003800000 */
[----:B------:R-:W-:Y:S01]  /*1460*/  IMAD.MOV.U32 R42, RZ, RZ, 0xd ;  /* 0x0000000dff2a7424 */ /* 0x000fe200078e00ff */
[----:B------:R-:W-:Y:S02]  /*1470*/  PRMT R35, RZ, 0x7610, R35 ;  /* 0x00007610ff237816 */ /* 0x000fe40000000023 */
[----:B------:R-:W-:-:S07]  /*1480*/  PRMT R40, R37, 0x7610, R40 ;  /* 0x0000761025287816 */ /* 0x000fce0000000028 */
.L_x_26:
        /* <DEDUP_REMOVED lines=13> */
.L_x_25:
[----:B------:R-:W-:Y:S05]  /*1560*/  BSYNC.RECONVERGENT B0 ;  /* 0x0000000000007941 */ /* 0x000fea0003800200 */
.L_x_24:
[----:B------:R-:W-:Y:S04]  /*1570*/  BSSY.RECONVERGENT B0, `(.L_x_27) ;  /* 0x0000012000007945 */ /* 0x000fe80003800200 */
[----:B------:R-:W-:Y:S05]  /*1580*/  @!P3 BRA `(.L_x_28) ;  /* 0x000000000040b947 */ /* 0x000fea0003800000 */
[----:B------:R-:W-:Y:S01]  /*1590*/  IMAD.MOV.U32 R41, RZ, RZ, 0x9 ;  /* 0x00000009ff297424 */ /* 0x000fe200078e00ff */
[----:B------:R-:W-:Y:S02]  /*15a0*/  PRMT R36, RZ, 0x7610, R36 ;  /* 0x00007610ff247816 */ /* 0x000fe40000000024 */
[----:B------:R-:W-:-:S07]  /*15b0*/  PRMT R40, R34, 0x7610, R40 ;  /* 0x0000761022287816 */ /* 0x000fce0000000028 */
.L_x_29:
        /* <DEDUP_REMOVED lines=13> */
.L_x_28:
[----:B------:R-:W-:Y:S05]  /*1690*/  BSYNC.RECONVERGENT B0 ;  /* 0x0000000000007941 */ /* 0x000fea0003800200 */
.L_x_27:
[----:B------:R-:W-:Y:S04]  /*16a0*/  BSSY.RECONVERGENT B0, `(.L_x_30) ;  /* 0x0000012000007945 */ /* 0x000fe80003800200 */
[----:B------:R-:W-:Y:S05]  /*16b0*/  @!P6 BRA `(.L_x_31) ;  /* 0x000000000040e947 */ /* 0x000fea0003800000 */
[----:B------:R-:W-:Y:S01]  /*16c0*/  IMAD.MOV.U32 R41, RZ, RZ, 0xe ;  /* 0x0000000eff297424 */ /* 0x000fe200078e00ff */
[----:B------:R-:W-:Y:S02]  /*16d0*/  PRMT R24, RZ, 0x7610, R24 ;  /* 0x00007610ff187816 */ /* 0x000fe40000000018 */
[----:B------:R-:W-:-:S07]  /*16e0*/  PRMT R40, R32, 0x7610, R40 ;  /* 0x0000761020287816 */ /* 0x000fce0000000028 */
.L_x_32:
        /* <DEDUP_REMOVED lines=13> */
.L_x_31:
[----:B------:R-:W-:Y:S05]  /*17c0*/  BSYNC.RECONVERGENT B0 ;  /* 0x0000000000007941 */ /* 0x000fea0003800200 */
.L_x_30:
[----:B------:R-:W-:Y:S04]  /*17d0*/  BSSY.RECONVERGENT B0, `(.L_x_33) ;  /* 0x0000012000007945 */ /* 0x000fe80003800200 */
[----:B------:R-:W-:Y:S05]  /*17e0*/  @!P1 BRA `(.L_x_34) ;  /* 0x0000000000409947 */ /* 0x000fea0003800000 */
[----:B------:R-:W-:Y:S01]  /*17f0*/  IMAD.MOV.U32 R42, RZ, RZ, 0xb ;  /* 0x0000000bff2a7424 */ /* 0x000fe200078e00ff */
[----:B------:R-:W-:Y:S02]  /*1800*/  PRMT R19, RZ, 0x7610, R19 ;  /* 0x00007610ff137816 */ /* 0x000fe40000000013 */
[----:B------:R-:W-:-:S07]  /*1810*/  PRMT R40, R28, 0x7610, R40 ;  /* 0x000076101c287816 */ /* 0x000fce0000000028 */
.L_x_35:
        /* <DEDUP_REMOVED lines=13> */
.L_x_34:
[----:B------:R-:W-:Y:S05]  /*18f0*/  BSYNC.RECONVERGENT B0 ;  /* 0x0000000000007941 */ /* 0x000fea0003800200 */
.L_x_33:
[----:B------:R-:W-:Y:S01]  /*1900*/  BSSY.RECONVERGENT B0, `(.L_x_36) ;  /* 0x0000013000007945 */ /* 0x000fe20003800200 */
[----:B------:R-:W-:Y:S02]  /*1910*/  ISETP.NE.AND P4, PT, R25, R16, PT ;  /* 0x000000101900720c */ /* 0x000fe40003f85270 */
[----:B------:R-:W-:Y:S01]  /*1920*/  PRMT R40, RZ, 0x7610, R40 ;  /* 0x00007610ff287816 */ /* 0x000fe20000000028 */
[----:B------:R-:W-:Y:S10]  /*1930*/  @!P2 BRA `(.L_x_37) ;  /* 0x00000000003ca947 */ /* 0x000ff40003800000 */
[----:B------:R-:W-:Y:S01]  /*1940*/  IMAD.MOV.U32 R25, RZ, RZ, 0xb ;  /* 0x0000000bff197424 */ /* 0x000fe200078e00ff */
[----:B------:R-:W-:-:S07]  /*1950*/  PRMT R40, RZ, 0x7610, R40 ;  /* 0x00007610ff287816 */ /* 0x000fce0000000028 */
.L_x_38:
        /* <DEDUP_REMOVED lines=13> */
.L_x_37:
[----:B------:R-:W-:Y:S05]  /*1a30*/  BSYNC.RECONVERGENT B0 ;  /* 0x0000000000007941 */ /* 0x000fea0003800200 */
.L_x_36:
[----:B------:R-:W-:Y:S01]  /*1a40*/  BSSY.RECONVERGENT B0, `(.L_x_39) ;  /* 0x0000012000007945 */ /* 0x000fe20003800200 */
[----:B------:R-:W-:-:S03]  /*1a50*/  PRMT R37, RZ, 0x7610, R37 ;  /* 0x00007610ff257816 */ /* 0x000fc60000000025 */
[----:B------:R-:W-:Y:S05]  /*1a60*/  @!P3 BRA `(.L_x_40) ;  /* 0x00000000003cb947 */ /* 0x000fea0003800000 */
[----:B------:R-:W-:Y:S01]  /*1a70*/  IMAD.MOV.U32 R16, RZ, RZ, 0xd ;  /* 0x0000000dff107424 */ /* 0x000fe200078e00ff */
[----:B------:R-:W-:-:S07]  /*1a80*/  PRMT R37, RZ, 0x7610, R37 ;  /* 0x00007610ff257816 */ /* 0x000fce0000000025 */
.L_x_41:
        /* <DEDUP_REMOVED lines=13> */
.L_x_40:
[----:B------:R-:W-:Y:S05]  /*1b60*/  BSYNC.RECONVERGENT B0 ;  /* 0x0000000000007941 */ /* 0x000fea0003800200 */
.L_x_39:
[----:B------:R-:W-:Y:S01]  /*1b70*/  BSSY.RECONVERGENT B0, `(.L_x_42) ;  /* 0x0000012000007945 */ /* 0x000fe20003800200 */
[----:B------:R-:W-:-:S03]  /*1b80*/  PRMT R34, RZ, 0x7610, R34 ;  /* 0x00007610ff227816 */ /* 0x000fc60000000022 */
[----:B------:R-:W-:Y:S05]  /*1b90*/  @!P6 BRA `(.L_x_43) ;  /* 0x00000000003ce947 */ /* 0x000fea0003800000 */
[----:B------:R-:W-:Y:S01]  /*1ba0*/  IMAD.MOV.U32 R25, RZ, RZ, 0x9 ;  /* 0x00000009ff197424 */ /* 0x000fe200078e00ff */
[----:B------:R-:W-:-:S07]  /*1bb0*/  PRMT R34, RZ, 0x7610, R34 ;  /* 0x00007610ff227816 */ /* 0x000fce0000000022 */
.L_x_44:
        /* <DEDUP_REMOVED lines=13> */
.L_x_43:
[----:B------:R-:W-:Y:S05]  /*1c90*/  BSYNC.RECONVERGENT B0 ;  /* 0x0000000000007941 */ /* 0x000fea0003800200 */
.L_x_42:
[----:B------:R-:W-:Y:S01]  /*1ca0*/  BSSY.RECONVERGENT B0, `(.L_x_45) ;  /* 0x0000015000007945 */ /* 0x000fe20003800200 */
[CC--:B------:R-:W-:Y:S02]  /*1cb0*/  ISETP.NE.AND P6, PT, R33.reuse, R18.reuse, PT ;  /* 0x000000122100720c */ /* 0x0c0fe40003fc5270 */
[CC--:B------:R-:W-:Y:S02]  /*1cc0*/  ISETP.NE.AND P3, PT, R33.reuse, R18.reuse, PT ;  /* 0x000000122100720c */ /* 0x0c0fe40003f65270 */
[----:B------:R-:W-:Y:S02]  /*1cd0*/  ISETP.NE.AND P2, PT, R33, R18, PT ;  /* 0x000000122100720c */ /* 0x000fe40003f45270 */
[----:B------:R-:W-:Y:S01]  /*1ce0*/  PRMT R18, RZ, 0x7610, R18 ;  /* 0x00007610ff127816 */ /* 0x000fe20000000012 */
[----:B------:R-:W-:Y:S10]  /*1cf0*/  @!P1 BRA `(.L_x_46) ;  /* 0x00000000003c9947 */ /* 0x000ff40003800000 */
[----:B------:R-:W-:Y:S01]  /*1d00*/  IMAD.MOV.U32 R25, RZ, RZ, 0xe ;  /* 0x0000000eff197424 */ /* 0x000fe200078e00ff */
[----:B------:R-:W-:-:S07]  /*1d10*/  PRMT R18, RZ, 0x7610, R18 ;  /* 0x00007610ff127816 */ /* 0x000fce0000000012 */
.L_x_47:
        /* <DEDUP_REMOVED lines=13> */
.L_x_46:
[----:B------:R-:W-:Y:S05]  /*1df0*/  BSYNC.RECONVERGENT B0 ;  /* 0x0000000000007941 */ /* 0x000fea0003800200 */
.L_x_45:
[----:B------:R-:W-:Y:S01]  /*1e00*/  BSSY.RECONVERGENT B0, `(.L_x_48) ;  /* 0x0000015000007945 */ /* 0x000fe20003800200 */
[----:B------:R-:W-:Y:S02]  /*1e10*/  ISETP.NE.AND P1, PT, R26, R17, PT ;  /* 0x000000111a00720c */ /* 0x000fe40003f25270 */
[----:B------:R-:W-:Y:S02]  /*1e20*/  LOP3.LUT R16, R38, R39, RZ, 0x3c, !PT ;  /* 0x0000002726107212 */ /* 0x000fe400078e3cff */
[----:B------:R-:W-:Y:S01]  /*1e30*/  PRMT R25, RZ, 0x7610, R25 ;  /* 0x00007610ff197816 */ /* 0x000fe20000000019 */
[----:B------:R-:W-:Y:S08]  /*1e40*/  @!P0 BRA `(.L_x_49) ;  /* 0x0000000000408947 */ /* 0x000ff00003800000 */
[----:B------:R-:W-:Y:S01]  /*1e50*/  IMAD.MOV.U32 R28, RZ, RZ, 0xe ;  /* 0x0000000eff1c7424 */ /* 0x000fe200078e00ff */
[----:B------:R-:W-:Y:S02]  /*1e60*/  PRMT R25, RZ, 0x7610, R25 ;  /* 0x00007610ff197816 */ /* 0x000fe40000000019 */
[----:B------:R-:W-:-:S07]  /*1e70*/  PRMT R32, R31, 0x7610, R32 ;  /* 0x000076101f207816 */ /* 0x000fce0000000020 */
.L_x_50:
        /* <DEDUP_REMOVED lines=13> */
.L_x_49:
[----:B------:R-:W-:Y:S05]  /*1f50*/  BSYNC.RECONVERGENT B0 ;  /* 0x0000000000007941 */ /* 0x000fea0003800200 */
.L_x_48:
        /* <DEDUP_REMOVED lines=8> */
.L_x_53:
        /* <DEDUP_REMOVED lines=13> */
.L_x_52:
[----:B------:R-:W-:Y:S05]  /*20b0*/  BSYNC.RECONVERGENT B0 ;  /* 0x0000000000007941 */ /* 0x000fea0003800200 */
.L_x_51:
        /* <DEDUP_REMOVED lines=8> */
.L_x_56:
        /* <DEDUP_REMOVED lines=13> */
.L_x_55:
[----:B------:R-:W-:Y:S05]  /*2210*/  BSYNC.RECONVERGENT B0 ;  /* 0x0000000000007941 */ /* 0x000fea0003800200 */
.L_x_54:
[----:B------:R-:W-:Y:S01]  /*2220*/  BSSY.RECONVERGENT B0, `(.L_x_57) ;  /* 0x0000017000007945 */ /* 0x000fe20003800200 */
[----:B------:R-:W-:Y:S02]  /*2230*/  LOP3.LUT R37, R37, R34, RZ, 0x3c, !PT ;  /* 0x0000002225257212 */ /* 0x000fe400078e3cff */
[----:B------:R-:W-:Y:S02]  /*2240*/  ISETP.NE.AND P1, PT, R26, R17, PT ;  /* 0x000000111a00720c */ /* 0x000fe40003f25270 */
[----:B------:R-:W-:Y:S02]  /*2250*/  LOP3.LUT R24, R35, R24, RZ, 0x3c, !PT ;  /* 0x0000001823187212 */ /* 0x000fe400078e3cff */
[----:B------:R-:W-:Y:S01]  /*2260*/  PRMT R34, RZ, 0x7610, R34 ;  /* 0x00007610ff227816 */ /* 0x000fe20000000022 */
[----:B------:R-:W-:Y:S08]  /*2270*/  @!P6 BRA `(.L_x_58) ;  /* 0x000000000044e947 */ /* 0x000ff00003800000 */
[----:B------:R-:W-:Y:S01]  /*2280*/  IMAD.MOV.U32 R17, RZ, RZ, 0x9 ;  /* 0x00000009ff117424 */ /* 0x000fe200078e00ff */
[----:B------:R-:W-:Y:S02]  /*2290*/  PRMT R34, RZ, 0x7610, R34 ;  /* 0x00007610ff227816 */ /* 0x000fe40000000022 */
[----:B------:R-:W-:-:S07]  /*22a0*/  PRMT R26, R29, 0x7610, R26 ;  /* 0x000076101d1a7816 */ /* 0x000fce000000001a */
.L_x_59:
        /* <DEDUP_REMOVED lines=14> */
.L_x_58:
[----:B------:R-:W-:Y:S05]  /*2390*/  BSYNC.RECONVERGENT B0 ;  /* 0x0000000000007941 */ /* 0x000fea0003800200 */
.L_x_57:
[----:B------:R-:W-:Y:S01]  /*23a0*/  BSSY.RECONVERGENT B0, `(.L_x_60) ;  /* 0x000001a000007945 */ /* 0x000fe20003800200 */
[----:B------:R-:W-:Y:S02]  /*23b0*/  LOP3.LUT R17, R24, R19, RZ, 0x3c, !PT ;  /* 0x0000001318117212 */ /* 0x000fe400078e3cff */
[----:B------:R-:W-:Y:S02]  /*23c0*/  ISETP.NE.AND P6, PT, R21, R20, PT ;  /* 0x000000141500720c */ /* 0x000fe40003fc5270 */
[----:B------:R-:W-:Y:S02]  /*23d0*/  LOP3.LUT R18, R37, R18, RZ, 0x3c, !PT ;  /* 0x0000001225127212 */ /* 0x000fe400078e3cff */
[----:B------:R-:W-:Y:S02]  /*23e0*/  PRMT R33, RZ, 0x7610, R33 ;  /* 0x00007610ff217816 */ /* 0x000fe40000000021 */
[----:B------:R-:W-:Y:S02]  /*23f0*/  PRMT R35, RZ, 0x7610, R35 ;  /* 0x00007610ff237816 */ /* 0x000fe40000000023 */
[----:B------:R-:W-:-:S02]  /*2400*/  PRMT R24, RZ, 0x7610, R24 ;  /* 0x00007610ff187816 */ /* 0x000fc40000000018 */
[----:B------:R-:W-:Y:S02]  /*2410*/  PRMT R19, RZ, 0x7610, R19 ;  /* 0x00007610ff137816 */ /* 0x000fe40000000013 */
[----:B------:R-:W-:Y:S01]  /*2420*/  PRMT R36, RZ, 0x7610, R36 ;  /* 0x00007610ff247816 */ /* 0x000fe20000000024 */
[----:B------:R-:W-:Y:S06]  /*2430*/  @!P5 BRA `(.L_x_61) ;  /* 0x000000000040d947 */ /* 0x000fec0003800000 */
[----:B------:R-:W-:Y:S01]  /*2440*/  IMAD.MOV.U32 R37, RZ, RZ, 0x9 ;  /* 0x00000009ff257424 */ /* 0x000fe200078e00ff */
[----:B------:R-:W-:Y:S02]  /*2450*/  PRMT R36, RZ, 0x7610, R36 ;  /* 0x00007610ff247816 */ /* 0x000fe40000000024 */
[----:B------:R-:W-:-:S07]  /*2460*/  PRMT R26, R31, 0x7610, R26 ;  /* 0x000076101f1a7816 */ /* 0x000fce000000001a */
.L_x_62:
        /* <DEDUP_REMOVED lines=13> */
.L_x_61:
[----:B------:R-:W-:Y:S05]  /*2540*/  BSYNC.RECONVERGENT B0 ;  /* 0x0000000000007941 */ /* 0x000fea0003800200 */
.L_x_60:
[----:B------:R-:W-:Y:S04]  /*2550*/  BSSY.RECONVERGENT B0, `(.L_x_63) ;  /* 0x0000012000007945 */ /* 0x000fe80003800200 */
[----:B------:R-:W-:Y:S05]  /*2560*/  @!P3 BRA `(.L_x_64) ;  /* 0x000000000040b947 */ /* 0x000fea0003800000 */
[----:B------:R-:W-:Y:S01]  /*2570*/  IMAD.MOV.U32 R26, RZ, RZ, 0xe ;  /* 0x0000000eff1a7424 */ /* 0x000fe200078e00ff */
[----:B------:R-:W-:Y:S02]  /*2580*/  PRMT R33, RZ, 0x7610, R33 ;  /* 0x00007610ff217816 */ /* 0x000fe40000000021 */
[----:B------:R-:W-:-:S07]  /*2590*/  PRMT R37, R22, 0x7610, R37 ;  /* 0x0000761016257816 */ /* 0x000fce0000000025 */
.L_x_65:
        /* <DEDUP_REMOVED lines=13> */
.L_x_64:
[----:B------:R-:W-:Y:S05]  /*2670*/  BSYNC.RECONVERGENT B0 ;  /* 0x0000000000007941 */ /* 0x000fea0003800200 */
.L_x_63:
[----:B------:R-:W-:Y:S04]  /*2680*/  BSSY.RECONVERGENT B0, `(.L_x_66) ;  /* 0x0000012000007945 */ /* 0x000fe80003800200 */
[----:B------:R-:W-:Y:S05]  /*2690*/  @!P0 BRA `(.L_x_67) ;  /* 0x0000000000408947 */ /* 0x000fea0003800000 */
[----:B------:R-:W-:Y:S01]  /*26a0*/  IMAD.MOV.U32 R26, RZ, RZ, 0xb ;  /* 0x0000000bff1a7424 */ /* 0x000fe200078e00ff */
[----:B------:R-:W-:Y:S02]  /*26b0*/  PRMT R35, RZ, 0x7610, R35 ;  /* 0x00007610ff237816 */ /* 0x000fe40000000023 */
[----:B------:R-:W-:-:S07]  /*26c0*/  PRMT R37, R27, 0x7610, R37 ;  /* 0x000076101b257816 */ /* 0x000fce0000000025 */
.L_x_68:
        /* <DEDUP_REMOVED lines=13> */
.L_x_67:
[----:B------:R-:W-:Y:S05]  /*27a0*/  BSYNC.RECONVERGENT B0 ;  /* 0x0000000000007941 */ /* 0x000fea0003800200 */
.L_x_66:
[----:B------:R-:W-:Y:S04]  /*27b0*/  BSSY.RECONVERGENT B0, `(.L_x_69) ;  /* 0x0000012000007945 */ /* 0x000fe80003800200 */
[----:B------:R-:W-:Y:S05]  /*27c0*/  @!P6 BRA `(.L_x_70) ;  /* 0x000000000040e947 */ /* 0x000fea0003800000 */
[----:B------:R-:W-:Y:S01]  /*27d0*/  IMAD.MOV.U32 R37, RZ, RZ, 0xd ;  /* 0x0000000dff257424 */ /* 0x000fe200078e00ff */
[----:B------:R-:W-:Y:S02]  /*27e0*/  PRMT R24, RZ, 0x7610, R24 ;  /* 0x00007610ff187816 */ /* 0x000fe40000000018 */
[----:B------:R-:W-:-:S07]  /*27f0*/  PRMT R26, R29, 0x7610, R26 ;  /* 0x000076101d1a7816 */ /* 0x000fce000000001a */
.L_x_71:
        /* <DEDUP_REMOVED lines=13> */
.L_x_70:
[----:B------:R-:W-:Y:S05]  /*28d0*/  BSYNC.RECONVERGENT B0 ;  /* 0x0000000000007941 */ /* 0x000fea0003800200 */
.L_x_69:
[----:B------:R-:W-:Y:S04]  /*28e0*/  BSSY.RECONVERGENT B0, `(.L_x_72) ;  /* 0x0000012000007945 */ /* 0x000fe80003800200 */
[----:B------:R-:W-:Y:S05]  /*28f0*/  @!P4 BRA `(.L_x_73) ;  /* 0x000000000040c947 */ /* 0x000fea0003800000 */
[----:B------:R-:W-:Y:S01]  /*2900*/  IMAD.MOV.U32 R26, RZ, RZ, 0xd ;  /* 0x0000000dff1a7424 */ /* 0x000fe200078e00ff */
[----:B------:R-:W-:Y:S02]  /*2910*/  PRMT R19, RZ, 0x7610, R19 ;  /* 0x00007610ff137816 */ /* 0x000fe40000000013 */
[----:B------:R-:W-:-:S07]  /*2920*/  PRMT R37, R31, 0x7610, R37 ;  /* 0x000076101f257816 */ /* 0x000fce0000000025 */
.L_x_74:
        /* <DEDUP_REMOVED lines=13> */
.L_x_73:
[----:B------:R-:W-:Y:S05]  /*2a00*/  BSYNC.RECONVERGENT B0 ;  /* 0x0000000000007941 */ /* 0x000fea0003800200 */
.L_x_72:
[----:B------:R-:W-:Y:S01]  /*2a10*/  BSSY.RECONVERGENT B0, `(.L_x_75) ;  /* 0x0000019000007945 */ /* 0x000fe20003800200 */
[----:B------:R-:W-:Y:S02]  /*2a20*/  ISETP.NE.AND P5, PT, R21, R20, PT ;  /* 0x000000141500720c */ /* 0x000fe40003fa5270 */
[----:B------:R-:W-:Y:S02]  /*2a30*/  LOP3.LUT R37, R28, R25, RZ, 0x3c, !PT ;  /* 0x000000191c257212 */ /* 0x000fe400078e3cff */
        /* <DEDUP_REMOVED lines=8> */
.L_x_77:
[C---:B------:R-:W-:Y:S02]  /*2ac0*/  LOP3.LUT R38, R21.reuse, 0x1, RZ, 0xc0, !PT ;  /* 0x0000000115267812 */ /* 0x040fe400078ec0ff */
[----:B------:R-:W-:Y:S02]  /*2ad0*/  LOP3.LUT R21, R21, 0xff, RZ, 0xc0, !PT ;  /* 0x000000ff15157812 */ /* 0x000fe400078ec0ff */
[----:B------:R-:W-:Y:S01]  /*2ae0*/  PRMT R40, R39, 0x8880, RZ ;  /* 0x0000888027287816 */ /* 0x000fe200000000ff */
[----:B------:R-:W-:Y:S01]  /*2af0*/  IMAD.MOV R38, RZ, RZ, -R38 ;  /* 0x000000ffff267224 */ /* 0x000fe200078e0a26 */
[----:B------:R-:W-:Y:S02]  /*2b00*/  ISETP.GT.U32.AND P3, PT, R21, 0x1, PT ;  /* 0x000000011500780c */ /* 0x000fe40003f64070 */
[----:B------:R-:W-:Y:S02]  /*2b10*/  SHF.R.U32.HI R21, RZ, 0x1, R21 ;  /* 0x00000001ff157819 */ /* 0x000fe40000011615 */
[----:B------:R-:W-:-:S04]  /*2b20*/  PRMT R38, R38, 0x7710, RZ ;  /* 0x0000771026267816 */ /* 0x000fc800000000ff */
[----:B------:R-:W-:Y:S01]  /*2b30*/  LOP3.LUT R38, R28, R38, R39, 0x78, !PT ;  /* 0x000000261c267212 */ /* 0x000fe200078e7827 */
[----:B------:R-:W-:Y:S01]  /*2b40*/  IMAD.SHL.U32 R39, R39, 0x2, RZ ;  /* 0x0000000227277824 */ /* 0x000fe200078e00ff */
[----:B------:R-:W-:-:S04]  /*2b50*/  PRMT R28, R40, 0x7710, RZ ;  /* 0x00007710281c7816 */ /* 0x000fc800000000ff */
[----:B------:R-:W-:-:S04]  /*2b60*/  SHF.R.U32.HI R28, RZ, 0x7, R28 ;  /* 0x00000007ff1c7819 */ /* 0x000fc8000001161c */
[--C-:B------:R-:W-:Y:S02]  /*2b70*/  LOP3.LUT R39, R39, 0x1b, R28.reuse, 0x78, !PT ;  /* 0x0000001b27277812 */ /* 0x100fe400078e781c */
[----:B------:R-:W-:Y:S01]  /*2b80*/  PRMT R28, R38, 0x7610, R28 ;  /* 0x00007610261c7816 */ /* 0x000fe2000000001c */
[----:B------:R-:W-:Y:S06]  /*2b90*/  @P3 BRA `(.L_x_77) ;  /* 0xfffffffc00c83947 */ /* 0x000fec000383ffff */
.L_x_76:
[----:B------:R-:W-:Y:S05]  /*2ba0*/  BSYNC.RECONVERGENT B0 ;  /* 0x0000000000007941 */ /* 0x000fea0003800200 */
.L_x_75:
[----:B------:R-:W-:Y:S04]  /*2bb0*/  BSSY.RECONVERGENT B0, `(.L_x_78) ;  /* 0x0000013000007945 */ /* 0x000fe80003800200 */
[----:B------:R-:W-:Y:S05]  /*2bc0*/  @!P0 BRA `(.L_x_79) ;  /* 0x0000000000448947 */ /* 0x000fea0003800000 */
[----:B------:R-:W-:Y:S01]  /*2bd0*/  IMAD.MOV.U32 R38, RZ, RZ, 0xe ;  /* 0x0000000eff267424 */ /* 0x000fe200078e00ff */
[----:B------:R-:W-:Y:S02]  /*2be0*/  PRMT R25, RZ, 0x7610, R25 ;  /* 0x00007610ff197816 */ /* 0x000fe40000000019 */
[----:B------:R-:W-:-:S07]  /*2bf0*/  PRMT R21, R27, 0x7610, R21 ;  /* 0x000076101b157816 */ /* 0x000fce0000000015 */
.L_x_80:
        /* <DEDUP_REMOVED lines=14> */
.L_x_79:
[----:B------:R-:W-:Y:S05]  /*2ce0*/  BSYNC.RECONVERGENT B0 ;  /* 0x0000000000007941 */ /* 0x000fea0003800200 */
.L_x_78:
[----:B------:R-:W-:Y:S04]  /*2cf0*/  BSSY.RECONVERGENT B0, `(.L_x_81) ;  /* 0x0000013000007945 */ /* 0x000fe80003800200 */
[----:B------:R-:W-:Y:S05]  /*2d00*/  @!P6 BRA `(.L_x_82) ;  /* 0x000000000044e947 */ /* 0x000fea0003800000 */
[----:B------:R-:W-:Y:S01]  /*2d10*/  IMAD.MOV.U32 R39, RZ, RZ, 0xb ;  /* 0x0000000bff277424 */ /* 0x000fe200078e00ff */
[----:B------:R-:W-:Y:S02]  /*2d20*/  PRMT R26, RZ, 0x7610, R26 ;  /* 0x00007610ff1a7816 */ /* 0x000fe4000000001a */
[----:B------:R-:W-:-:S07]  /*2d30*/  PRMT R21, R29, 0x7610, R21 ;  /* 0x000076101d157816 */ /* 0x000fce0000000015 */
.L_x_83:
        /* <DEDUP_REMOVED lines=14> */
.L_x_82:
[----:B------:R-:W-:Y:S05]  /*2e20*/  BSYNC.RECONVERGENT B0 ;  /* 0x0000000000007941 */ /* 0x000fea0003800200 */
.L_x_81:
[----:B------:R-:W-:Y:S04]  /*2e30*/  BSSY.RECONVERGENT B0, `(.L_x_84) ;  /* 0x0000011000007945 */ /* 0x000fe80003800200 */
[----:B------:R-:W-:Y:S05]  /*2e40*/  @!P4 BRA `(.L_x_85) ;  /* 0x00000000003cc947 */ /* 0x000fea0003800000 */
[----:B------:R-:W-:Y:S01]  /*2e50*/  IMAD.MOV.U32 R21, RZ, RZ, 0xb ;  /* 0x0000000bff157424 */ /* 0x000fe200078e00ff */
[----:B------:R-:W-:-:S07]  /*2e60*/  PRMT R20, RZ, 0x7610, R20 ;  /* 0x00007610ff147816 */ /* 0x000fce0000000014 */
.L_x_86:
        /* <DEDUP_REMOVED lines=13> */
.L_x_85:
[----:B------:R-:W-:Y:S05]  /*2f40*/  BSYNC.RECONVERGENT B0 ;  /* 0x0000000000007941 */ /* 0x000fea0003800200 */
.L_x_84:
[----:B------:R-:W-:Y:S01]  /*2f50*/  BSSY.RECONVERGENT B0, `(.L_x_87) ;  /* 0x0000012000007945 */ /* 0x000fe20003800200 */
[----:B------:R-:W-:-:S03]  /*2f60*/  PRMT R21, RZ, 0x7610, R21 ;  /* 0x00007610ff157816 */ /* 0x000fc60000000015 */
[----:B------:R-:W-:Y:S05]  /*2f70*/  @!P2 BRA `(.L_x_88) ;  /* 0x00000000003ca947 */ /* 0x000fea0003800000 */
[----:B------:R-:W-:Y:S01]  /*2f80*/  IMAD.MOV.U32 R38, RZ, RZ, 0xd ;  /* 0x0000000dff267424 */ /* 0x000fe200078e00ff */
[----:B------:R-:W-:-:S07]  /*2f90*/  PRMT R21, RZ, 0x7610, R21 ;  /* 0x00007610ff157816 */ /* 0x000fce0000000015 */
.L_x_89:
        /* <DEDUP_REMOVED lines=13> */
.L_x_88:
[----:B------:R-:W-:Y:S05]  /*3070*/  BSYNC.RECONVERGENT B0 ;  /* 0x0000000000007941 */ /* 0x000fea0003800200 */
.L_x_87:
[----:B------:R-:W-:Y:S01]  /*3080*/  BSSY.RECONVERGENT B0, `(.L_x_90) ;  /* 0x0000012000007945 */ /* 0x000fe20003800200 */
[----:B------:R-:W-:-:S03]  /*3090*/  PRMT R22, RZ, 0x7610, R22 ;  /* 0x00007610ff167816 */ /* 0x000fc60000000016 */
[----:B------:R-:W-:Y:S05]  /*30a0*/  @!P1 BRA `(.L_x_91) ;  /* 0x00000000003c9947 */ /* 0x000fea0003800000 */
[----:B------:R-:W-:Y:S01]  /*30b0*/  IMAD.MOV.U32 R31, RZ, RZ, 0x9 ;  /* 0x00000009ff1f7424 */ /* 0x000fe200078e00ff */
[----:B------:R-:W-:-:S07]  /*30c0*/  PRMT R22, RZ, 0x7610, R22 ;  /* 0x00007610ff167816 */ /* 0x000fce0000000016 */
.L_x_92:
        /* <DEDUP_REMOVED lines=13> */
.L_x_91:
[----:B------:R-:W-:Y:S05]  /*31a0*/  BSYNC.RECONVERGENT B0 ;  /* 0x0000000000007941 */ /* 0x000fea0003800200 */
.L_x_90:
[----:B------:R-:W-:Y:S01]  /*31b0*/  BSSY.RECONVERGENT B0, `(.L_x_93) ;  /* 0x0000012000007945 */ /* 0x000fe20003800200 */
[----:B------:R-:W-:-:S03]  /*31c0*/  PRMT R27, RZ, 0x7610, R27 ;  /* 0x00007610ff1b7816 */ /* 0x000fc6000000001b */
[----:B------:R-:W-:Y:S05]  /*31d0*/  @!P5 BRA `(.L_x_94) ;  /* 0x00000000003cd947 */ /* 0x000fea0003800000 */
[----:B------:R-:W-:Y:S01]  /*31e0*/  IMAD.MOV.U32 R38, RZ, RZ, 0xe ;  /* 0x0000000eff267424 */ /* 0x000fe200078e00ff */
[----:B------:R-:W-:-:S07]  /*31f0*/  PRMT R27, RZ, 0x7610, R27 ;  /* 0x00007610ff1b7816 */ /* 0x000fce000000001b */
.L_x_95:
        /* <DEDUP_REMOVED lines=13> */
.L_x_94:
[----:B------:R-:W-:Y:S05]  /*32d0*/  BSYNC.RECONVERGENT B0 ;  /* 0x0000000000007941 */ /* 0x000fea0003800200 */
.L_x_93:
[CC--:B-----5:R-:W-:Y:S01]  /*32e0*/  ISETP.NE.AND P4, PT, R30.reuse, R23.reuse, PT ;  /* 0x000000171e00720c */ /* 0x0e0fe20003f85270 */
[----:B------:R-:W-:Y:S01]  /*32f0*/  BSSY.RECONVERGENT B0, `(.L_x_96) ;  /* 0x000001b000007945 */ /* 0x000fe20003800200 */
[CC--:B------:R-:W-:Y:S02]  /*3300*/  ISETP.NE.AND P6, PT, R30.reuse, R23.reuse, PT ;  /* 0x000000171e00720c */ /* 0x0c0fe40003fc5270 */
[CC--:B------:R-:W-:Y:S02]  /*3310*/  ISETP.NE.AND P0, PT, R30.reuse, R23.reuse, PT ;  /* 0x000000171e00720c */ /* 0x0c0fe40003f05270 */
[CC--:B------:R-:W-:Y:S02]  /*3320*/  ISETP.NE.AND P1, PT, R30.reuse, R23.reuse, PT ;  /* 0x000000171e00720c */ /* 0x0c0fe40003f25270 */
[----:B------:R-:W-:Y:S02]  /*3330*/  LOP3.LUT R23, R30, R23, RZ, 0x3c, !PT ;  /* 0x000000171e177212 */ /* 0x000fe400078e3cff */
[----:B------:R-:W-:-:S02]  /*3340*/  ISETP.NE.AND P5, PT, R15, R12, PT ;  /* 0x0000000c0f00720c */ /* 0x000fc40003fa5270 */
[CC--:B------:R-:W-:Y:S02]  /*3350*/  ISETP.NE.AND P2, PT, R15.reuse, R12.reuse, PT ;  /* 0x0000000c0f00720c */ /* 0x0c0fe40003f45270 */
[----:B------:R-:W-:Y:S02]  /*3360*/  ISETP.NE.AND P3, PT, R15, R12, PT ;  /* 0x0000000c0f00720c */ /* 0x000fe40003f65270 */
[----:B------:R-:W-:Y:S02]  /*3370*/  PRMT R30, RZ, 0x7610, R30 ;  /* 0x00007610ff1e7816 */ /* 0x000fe4000000001e */
[----:B------:R-:W-:Y:S01]  /*3380*/  PRMT R29, R23, 0x7610, R29 ;  /* 0x00007610171d7816 */ /* 0x000fe2000000001d */
[----:B------:R-:W-:Y:S08]  /*3390*/  @!P4 BRA `(.L_x_97) ;  /* 0x000000000040c947 */ /* 0x000ff00003800000 */
[----:B------:R-:W-:Y:S01]  /*33a0*/  IMAD.MOV.U32 R23, RZ, RZ, 0xe ;  /* 0x0000000eff177424 */ /* 0x000fe200078e00ff */
[----:B------:R-:W-:Y:S02]  /*33b0*/  PRMT R30, RZ, 0x7610, R30 ;  /* 0x00007610ff1e7816 */ /* 0x000fe4000000001e */
[----:B------:R-:W-:-:S07]  /*33c0*/  PRMT R31, R29, 0x7610, R31 ;  /* 0x000076101d1f7816 */ /* 0x000fce000000001f */
.L_x_98:
        /* <DEDUP_REMOVED lines=13> */
.L_x_97:
[----:B------:R-:W-:Y:S05]  /*34a0*/  BSYNC.RECONVERGENT B0 ;  /* 0x0000000000007941 */ /* 0x000fea0003800200 */
.L_x_96:
        /* <DEDUP_REMOVED lines=8> */
.L_x_101:
        /* <DEDUP_REMOVED lines=13> */
.L_x_100:
[----:B------:R-:W-:Y:S05]  /*3600*/  BSYNC.RECONVERGENT B0 ;  /* 0x0000000000007941 */ /* 0x000fea0003800200 */
.L_x_99:
[----:B------:R-:W-:Y:S01]  /*3610*/  LOP3.LUT R38, R10, R5, RZ, 0x3c, !PT ;  /* 0x000000050a267212 */ /* 0x000fe200078e3cff */
[----:B------:R-:W-:Y:S01]  /*3620*/  BSSY.RECONVERGENT B0, `(.L_x_102) ;  /* 0x0000017000007945 */ /* 0x000fe20003800200 */
[----:B------:R-:W-:Y:S02]  /*3630*/  LOP3.LUT R37, R37, R32, RZ, 0x3c, !PT ;  /* 0x0000002025257212 */ /* 0x000fe400078e3cff */
[----:B------:R-:W-:Y:S02]  /*3640*/  LOP3.LUT R36, R33, R36, RZ, 0x3c, !PT ;  /* 0x0000002421247212 */ /* 0x000fe400078e3cff */
[----:B------:R-:W-:Y:S02]  /*3650*/  ISETP.NE.AND P5, PT, R11, R4, PT ;  /* 0x000000040b00720c */ /* 0x000fe40003fa5270 */
[----:B------:R-:W-:Y:S02]  /*3660*/  PRMT R32, RZ, 0x7610, R32 ;  /* 0x00007610ff207816 */ /* 0x000fe40000000020 */
[----:B------:R-:W-:Y:S01]  /*3670*/  PRMT R33, R38, 0x7610, R33 ;  /* 0x0000761026217816 */ /* 0x000fe20000000021 */
[----:B------:R-:W-:Y:S08]  /*3680*/  @!P4 BRA `(.L_x_103) ;  /* 0x000000000040c947 */ /* 0x000ff00003800000 */
[----:B------:R-:W-:Y:S01]  /*3690*/  IMAD.MOV.U32 R39, RZ, RZ, 0xd ;  /* 0x0000000dff277424 */ /* 0x000fe200078e00ff */
[----:B------:R-:W-:Y:S02]  /*36a0*/  PRMT R32, RZ, 0x7610, R32 ;  /* 0x00007610ff207816 */ /* 0x000fe40000000020 */
[----:B------:R-:W-:-:S07]  /*36b0*/  PRMT R38, R33, 0x7610, R38 ;  /* 0x0000761021267816 */ /* 0x000fce0000000026 */
.L_x_104:
        /* <DEDUP_REMOVED lines=13> */
.L_x_103:
[----:B------:R-:W-:Y:S05]  /*3790*/  BSYNC.RECONVERGENT B0 ;  /* 0x0000000000007941 */ /* 0x000fea0003800200 */
.L_x_102:
[----:B------:R-:W-:Y:S01]  /*37a0*/  LOP3.LUT R38, R11, R4, RZ, 0x3c, !PT ;  /* 0x000000040b267212 */ /* 0x000fe200078e3cff */
[----:B------:R-:W-:Y:S01]  /*37b0*/  BSSY.RECONVERGENT B0, `(.L_x_105) ;  /* 0x0000017000007945 */ /* 0x000fe20003800200 */
[----:B------:R-:W-:Y:S02]  /*37c0*/  ISETP.NE.AND P4, PT, R15, R12, PT ;  /* 0x0000000c0f00720c */ /* 0x000fe40003f85270 */
[----:B------:R-:W-:Y:S02]  /*37d0*/  LOP3.LUT R12, R37, R34, RZ, 0x3c, !PT ;  /* 0x00000022250c7212 */ /* 0x000fe400078e3cff */
[----:B------:R-:W-:Y:S02]  /*37e0*/  LOP3.LUT R35, R36, R35, RZ, 0x3c, !PT ;  /* 0x0000002324237212 */ /* 0x000fe400078e3cff */
[----:B------:R-:W-:Y:S02]  /*37f0*/  PRMT R15, RZ, 0x7610, R15 ;  /* 0x00007610ff0f7816 */ /* 0x000fe4000000000f */
[----:B------:R-:W-:Y:S01]  /*3800*/  PRMT R34, R38, 0x7610, R34 ;  /* 0x0000761026227816 */ /* 0x000fe20000000022 */
[----:B------:R-:W-:Y:S06]  /*3810*/  @!P5 BRA `(.L_x_106) ;  /* 0x000000000040d947 */ /* 0x000fec0003800000 */
[----:B------:R-:W-:Y:S01]  /*3820*/  IMAD.MOV.U32 R36, RZ, RZ, 0x9 ;  /* 0x00000009ff247424 */ /* 0x000fe200078e00ff */
[----:B------:R-:W-:Y:S02]  /*3830*/  PRMT R15, RZ, 0x7610, R15 ;  /* 0x00007610ff0f7816 */ /* 0x000fe4000000000f */
[----:B------:R-:W-:-:S07]  /*3840*/  PRMT R37, R34, 0x7610, R37 ;  /* 0x0000761022257816 */ /* 0x000fce0000000025 */
.L_x_107:
        /* <DEDUP_REMOVED lines=13> */
.L_x_106:
[----:B------:R-:W-:Y:S05]  /*3920*/  BSYNC.RECONVERGENT B0 ;  /* 0x0000000000007941 */ /* 0x000fea0003800200 */
.L_x_105:
[----:B------:R-:W-:Y:S01]  /*3930*/  BSSY.RECONVERGENT B0, `(.L_x_108) ;  /* 0x0000015000007945 */ /* 0x000fe20003800200 */
[----:B------:R-:W-:Y:S02]  /*3940*/  LOP3.LUT R24, R35, R24, RZ, 0x3c, !PT ;  /* 0x0000001823187212 */ /* 0x000fe400078e3cff */
[----:B------:R-:W-:Y:S02]  /*3950*/  ISETP.NE.AND P5, PT, R10, R5, PT ;  /* 0x000000050a00720c */ /* 0x000fe40003fa5270 */
[----:B------:R-:W-:Y:S01]  /*3960*/  PRMT R35, RZ, 0x7610, R35 ;  /* 0x00007610ff237816 */ /* 0x000fe20000000023 */
[----:B------:R-:W-:Y:S10]  /*3970*/  @!P6 BRA `(.L_x_109) ;  /* 0x000000000040e947 */ /* 0x000ff40003800000 */
[----:B------:R-:W-:Y:S01]  /*3980*/  IMAD.MOV.U32 R36, RZ, RZ, 0x9 ;  /* 0x00000009ff247424 */ /* 0x000fe200078e00ff */
[----:B------:R-:W-:Y:S02]  /*3990*/  PRMT R35, RZ, 0x7610, R35 ;  /* 0x00007610ff237816 */ /* 0x000fe40000000023 */
[----:B------:R-:W-:-:S07]  /*39a0*/  PRMT R37, R29, 0x7610, R37 ;  /* 0x000076101d257816 */ /* 0x000fce0000000025 */
.L_x_110:
        /* <DEDUP_REMOVED lines=13> */
.L_x_109:
[----:B------:R-:W-:Y:S05]  /*3a80*/  BSYNC.RECONVERGENT B0 ;  /* 0x0000000000007941 */ /* 0x000fea0003800200 */
.L_x_108:
        /* <DEDUP_REMOVED lines=8> */
.L_x_113:
        /* <DEDUP_REMOVED lines=13> */
.L_x_112:
[----:B------:R-:W-:Y:S05]  /*3be0*/  BSYNC.RECONVERGENT B0 ;  /* 0x0000000000007941 */ /* 0x000fea0003800200 */
.L_x_111:
        /* <DEDUP_REMOVED lines=8> */
.L_x_116:
        /* <DEDUP_REMOVED lines=13> */
.L_x_115:
[----:B------:R-:W-:Y:S05]  /*3d40*/  BSYNC.RECONVERGENT B0 ;  /* 0x0000000000007941 */ /* 0x000fea0003800200 */
.L_x_114:
        /* <DEDUP_REMOVED lines=8> */
.L_x_119:
        /* <DEDUP_REMOVED lines=14> */
.L_x_118:
[----:B------:R-:W-:Y:S05]  /*3eb0*/  BSYNC.RECONVERGENT B0 ;  /* 0x0000000000007941 */ /* 0x000fea0003800200 */
.L_x_117:
        /* <DEDUP_REMOVED lines=8> */
.L_x_122:
        /* <DEDUP_REMOVED lines=14> */
.L_x_121:
[----:B------:R-:W-:Y:S05]  /*4020*/  BSYNC.RECONVERGENT B0 ;  /* 0x0000000000007941 */ /* 0x000fea0003800200 */
.L_x_120:
[----:B------:R-:W-:Y:S01]  /*4030*/  BSSY.RECONVERGENT B0, `(.L_x_123) ;  /* 0x0000017000007945 */ /* 0x000fe20003800200 */
[----:B------:R-:W-:Y:S02]  /*4040*/  ISETP.NE.AND P0, PT, R11, R4, PT ;  /* 0x000000040b00720c */ /* 0x000fe40003f05270 */
        /* <DEDUP_REMOVED lines=8> */
.L_x_125:
        /* <DEDUP_REMOVED lines=13> */
.L_x_124:
[----:B------:R-:W-:Y:S05]  /*41a0*/  BSYNC.RECONVERGENT B0 ;  /* 0x0000000000007941 */ /* 0x000fea0003800200 */
.L_x_123:
[----:B------:R-:W-:Y:S04]  /*41b0*/  BSSY.RECONVERGENT B0, `(.L_x_126) ;  /* 0x0000012000007945 */ /* 0x000fe80003800200 */
[----:B------:R-:W-:Y:S05]  /*41c0*/  @!P6 BRA `(.L_x_127) ;  /* 0x000000000040e947 */ /* 0x000fea0003800000 */
[----:B------:R-:W-:Y:S01]  /*41d0*/  IMAD.MOV.U32 R25, RZ, RZ, 0xe ;  /* 0x0000000eff197424 */ /* 0x000fe200078e00ff */
[----:B------:R-:W-:Y:S02]  /*41e0*/  PRMT R4, RZ, 0x7610, R4 ;  /* 0x00007610ff047816 */ /* 0x000fe40000000004 */
[----:B------:R-:W-:-:S07]  /*41f0*/  PRMT R36, R33, 0x7610, R36 ;  /* 0x0000761021247816 */ /* 0x000fce0000000024 */
.L_x_128:
        /* <DEDUP_REMOVED lines=13> */
.L_x_127:
[----:B------:R-:W-:Y:S05]  /*42d0*/  BSYNC.RECONVERGENT B0 ;  /* 0x0000000000007941 */ /* 0x000fea0003800200 */
.L_x_126:
[----:B------:R-:W-:Y:S04]  /*42e0*/  BSSY.RECONVERGENT B0, `(.L_x_129) ;  /* 0x0000012000007945 */ /* 0x000fe80003800200 */
[----:B------:R-:W-:Y:S05]  /*42f0*/  @!P2 BRA `(.L_x_130) ;  /* 0x000000000040a947 */ /* 0x000fea0003800000 */
[----:B------:R-:W-:Y:S01]  /*4300*/  IMAD.MOV.U32 R36, RZ, RZ, 0xb ;  /* 0x0000000bff247424 */ /* 0x000fe200078e00ff */
[----:B------:R-:W-:Y:S02]  /*4310*/  PRMT R11, RZ, 0x7610, R11 ;  /* 0x00007610ff0b7816 */ /* 0x000fe4000000000b */
[----:B------:R-:W-:-:S07]  /*4320*/  PRMT R25, R34, 0x7610, R25 ;  /* 0x0000761022197816 */ /* 0x000fce0000000019 */
.L_x_131:
        /* <DEDUP_REMOVED lines=13> */
.L_x_130:
[----:B------:R-:W-:Y:S05]  /*4400*/  BSYNC.RECONVERGENT B0 ;  /* 0x0000000000007941 */ /* 0x000fea0003800200 */
.L_x_129:
[----:B------:R-:W-:Y:S04]  /*4410*/  BSSY.RECONVERGENT B0, `(.L_x_132) ;  /* 0x0000012000007945 */ /* 0x000fe80003800200 */
[----:B------:R-:W-:Y:S05]  /*4420*/  @!P1 BRA `(.L_x_133) ;  /* 0x0000000000409947 */ /* 0x000fea0003800000 */
[----:B------:R-:W-:Y:S01]  /*4430*/  IMAD.MOV.U32 R25, RZ, RZ, 0xb ;  /* 0x0000000bff197424 */ /* 0x000fe200078e00ff */
[----:B------:R-:W-:-:S07]  /*4440*/  PRMT R20, RZ, 0x7610, R20 ;  /* 0x00007610ff147816 */ /* 0x000fce0000000014 */
.L_x_134:
        /* <DEDUP_REMOVED lines=14> */
.L_x_133:
[----:B------:R-:W-:Y:S05]  /*4530*/  BSYNC.RECONVERGENT B0 ;  /* 0x0000000000007941 */ /* 0x000fea0003800200 */
.L_x_132:
[----:B------:R-:W-:Y:S01]  /*4540*/  BSSY.RECONVERGENT B0, `(.L_x_135) ;  /* 0x0000013000007945 */ /* 0x000fe20003800200 */
[----:B------:R-:W-:-:S03]  /*4550*/  PRMT R25, RZ, 0x7610, R25 ;  /* 0x00007610ff197816 */ /* 0x000fc60000000019 */
[----:B------:R-:W-:Y:S05]  /*4560*/  @!P4 BRA `(.L_x_136) ;  /* 0x000000000040c947 */ /* 0x000fea0003800000 */
[----:B------:R-:W-:Y:S01]  /*4570*/  IMAD.MOV.U32 R36, RZ, RZ, 0xd ;  /* 0x0000000dff247424 */ /* 0x000fe200078e00ff */
[----:B------:R-:W-:-:S07]  /*4580*/  PRMT R25, RZ, 0x7610, R25 ;  /* 0x00007610ff197816 */ /* 0x000fce0000000019 */
.L_x_137:
        /* <DEDUP_REMOVED lines=14> */
.L_x_136:
[----:B------:R-:W-:Y:S05]  /*4670*/  BSYNC.RECONVERGENT B0 ;  /* 0x0000000000007941 */ /* 0x000fea0003800200 */
.L_x_135:
[----:B------:R-:W-:Y:S01]  /*4680*/  BSSY.RECONVERGENT B0, `(.L_x_138) ;  /* 0x0000013000007945 */ /* 0x000fe20003800200 */
[----:B------:R-:W-:-:S03]  /*4690*/  PRMT R23, RZ, 0x7610, R23 ;  /* 0x00007610ff177816 */ /* 0x000fc60000000017 */
[----:B------:R-:W-:Y:S05]  /*46a0*/  @!P5 BRA `(.L_x_139) ;  /* 0x000000000040d947 */ /* 0x000fea0003800000 */
[----:B------:R-:W-:Y:S01]  /*46b0*/  IMAD.MOV.U32 R36, RZ, RZ, 0x9 ;  /* 0x00000009ff247424 */ /* 0x000fe200078e00ff */
[----:B------:R-:W-:-:S07]  /*46c0*/  PRMT R23, RZ, 0x7610, R23 ;  /* 0x00007610ff177816 */ /* 0x000fce0000000017 */
.L_x_140:
        /* <DEDUP_REMOVED lines=14> */
.L_x_139:
[----:B------:R-:W-:Y:S05]  /*47b0*/  BSYNC.RECONVERGENT B0 ;  /* 0x0000000000007941 */ /* 0x000fea0003800200 */
.L_x_138:
[----:B------:R-:W-:Y:S01]  /*47c0*/  BSSY.RECONVERGENT B0, `(.L_x_141) ;  /* 0x0000013000007945 */ /* 0x000fe20003800200 */
[----:B------:R-:W-:-:S03]  /*47d0*/  PRMT R29, RZ, 0x7610, R29 ;  /* 0x00007610ff1d7816 */ /* 0x000fc6000000001d */
[----:B------:R-:W-:Y:S05]  /*47e0*/  @!P0 BRA `(.L_x_142) ;  /* 0x0000000000408947 */ /* 0x000fea0003800000 */
[----:B------:R-:W-:Y:S01]  /*47f0*/  IMAD.MOV.U32 R36, RZ, RZ, 0xe ;  /* 0x0000000eff247424 */ /* 0x000fe200078e00ff */
[----:B------:R-:W-:-:S07]  /*4800*/  PRMT R29, RZ, 0x7610, R29 ;  /* 0x00007610ff1d7816 */ /* 0x000fce000000001d */
.L_x_143:
        /* <DEDUP_REMOVED lines=14> */
.L_x_142:
[----:B------:R-:W-:Y:S05]  /*48f0*/  BSYNC.RECONVERGENT B0 ;  /* 0x0000000000007941 */ /* 0x000fea0003800200 */
.L_x_141:
[CC--:B------:R-:W-:Y:S01]  /*4900*/  ISETP.NE.AND P4, PT, R8.reuse, R3.reuse, PT ;  /* 0x000000030800720c */ /* 0x0c0fe20003f85270 */
        /* <DEDUP_REMOVED lines=14> */
.L_x_146:
        /* <DEDUP_REMOVED lines=14> */
.L_x_145:
[----:B------:R-:W-:Y:S05]  /*4ad0*/  BSYNC.RECONVERGENT B0 ;  /* 0x0000000000007941 */ /* 0x000fea0003800200 */
.L_x_144:
        /* <DEDUP_REMOVED lines=8> */
.L_x_149:
        /* <DEDUP_REMOVED lines=14> */
.L_x_148:
[----:B------:R-:W-:Y:S05]  /*4c40*/  BSYNC.RECONVERGENT B0 ;  /* 0x0000000000007941 */ /* 0x000fea0003800200 */
.L_x_147:
        /* <DEDUP_REMOVED lines=9> */
.L_x_152:
        /* <DEDUP_REMOVED lines=13> */
.L_x_151:
[----:B------:R-:W-:Y:S05]  /*4db0*/  BSYNC.RECONVERGENT B0 ;  /* 0x0000000000007941 */ /* 0x000fea0003800200 */
.L_x_150:
[----:B------:R-:W-:Y:S01]  /*4dc0*/  BSSY.RECONVERGENT B0, `(.L_x_153) ;  /* 0x0000017000007945 */ /* 0x000fe20003800200 */
[----:B------:R-:W-:Y:S02]  /*4dd0*/  ISETP.NE.AND P4, PT, R9, R2, PT ;  /* 0x000000020900720c */ /* 0x000fe40003f85270 */
[----:B------:R-:W-:Y:S02]  /*4de0*/  LOP3.LUT R2, R6, R13, RZ, 0x3c, !PT ;  /* 0x0000000d06027212 */ /* 0x000fe400078e3cff */
[----:B------:R-:W-:Y:S02]  /*4df0*/  LOP3.LUT R27, R36, R27, RZ, 0x3c, !PT ;  /* 0x0000001b241b7212 */ /* 0x000fe400078e3cff */
[----:B------:R-:W-:Y:S02]  /*4e00*/  LOP3.LUT R31, R31, R30, RZ, 0x3c, !PT ;  /* 0x0000001e1f1f7212 */ /* 0x000fe400078e3cff */
[----:B------:R-:W-:Y:S01]  /*4e10*/  PRMT R9, RZ, 0x7610, R9 ;  /* 0x00007610ff097816 */ /* 0x000fe20000000009 */
[----:B------:R-:W-:Y:S06]  /*4e20*/  @!P5 BRA `(.L_x_154) ;  /* 0x000000000040d947 */ /* 0x000fec0003800000 */
[----:B------:R-:W-:Y:S01]  /*4e30*/  IMAD.MOV.U32 R30, RZ, RZ, 0x9 ;  /* 0x00000009ff1e7424 */ /* 0x000fe200078e00ff */
[----:B------:R-:W-:Y:S02]  /*4e40*/  PRMT R9, RZ, 0x7610, R9 ;  /* 0x00007610ff097816 */ /* 0x000fe40000000009 */
[----:B------:R-:W-:-:S07]  /*4e50*/  PRMT R36, R2, 0x7610, R36 ;  /* 0x0000761002247816 */ /* 0x000fce0000000024 */
.L_x_155:
        /* <DEDUP_REMOVED lines=13> */
.L_x_154:
[----:B------:R-:W-:Y:S05]  /*4f30*/  BSYNC.RECONVERGENT B0 ;  /* 0x0000000000007941 */ /* 0x000fea0003800200 */
.L_x_153:
        /* <DEDUP_REMOVED lines=8> */
.L_x_158:
        /* <DEDUP_REMOVED lines=13> */
.L_x_157:
[----:B------:R-:W-:Y:S05]  /*5090*/  BSYNC.RECONVERGENT B0 ;  /* 0x0000000000007941 */ /* 0x000fea0003800200 */
.L_x_156:
        /* <DEDUP_REMOVED lines=8> */
.L_x_161:
        /* <DEDUP_REMOVED lines=13> */
.L_x_160:
[----:B------:R-:W-:Y:S05]  /*51f0*/  BSYNC.RECONVERGENT B0 ;  /* 0x0000000000007941 */ /* 0x000fea0003800200 */
.L_x_159:
        /* <DEDUP_REMOVED lines=8> */
.L_x_164:
        /* <DEDUP_REMOVED lines=13> */
.L_x_163:
[----:B------:R-:W-:Y:S05]  /*5350*/  BSYNC.RECONVERGENT B0 ;  /* 0x0000000000007941 */ /* 0x000fea0003800200 */
.L_x_162:
[----:B------:R-:W-:Y:S01]  /*5360*/  BSSY.RECONVERGENT B0, `(.L_x_165) ;  /* 0x0000017000007945 */ /* 0x000fe20003800200 */
[----:B------:R-:W-:Y:S02]  /*5370*/  ISETP.NE.AND P5, PT, R7, R0, PT ;  /* 0x000000000700720c */ /* 0x000fe40003fa5270 */
[----:B------:R-:W-:Y:S02]  /*5380*/  LOP3.LUT R21, R21, R10, RZ, 0x3c, !PT ;  /* 0x0000000a15157212 */ /* 0x000fe400078e3cff */
[----:B------:R-:W-:Y:S02]  /*5390*/  LOP3.LUT R20, R25, R20, RZ, 0x3c, !PT ;  /* 0x0000001419147212 */ /* 0x000fe400078e3cff */
[----:B------:R-:W-:Y:S01]  /*53a0*/  PRMT R7, RZ, 0x7610, R7 ;  /* 0x00007610ff077816 */ /* 0x000fe20000000007 */
[----:B------:R-:W-:Y:S06]  /*53b0*/  @!P2 BRA `(.L_x_166) ;  /* 0x000000000044a947 */ /* 0x000fec0003800000 */
[----:B------:R-:W-:Y:S01]  /*53c0*/  IMAD.MOV.U32 R0, RZ, RZ, 0xd ;  /* 0x0000000dff007424 */ /* 0x000fe200078e00ff */
[----:B------:R-:W-:Y:S02]  /*53d0*/  PRMT R7, RZ, 0x7610, R7 ;  /* 0x00007610ff077816 */ /* 0x000fe40000000007 */
[----:B------:R-:W-:-:S07]  /*53e0*/  PRMT R10, R2, 0x7610, R10 ;  /* 0x00007610020a7816 */ /* 0x000fce000000000a */
.L_x_167:
        /* <DEDUP_REMOVED lines=14> */
.L_x_166:
[----:B------:R-:W-:Y:S05]  /*54d0*/  BSYNC.RECONVERGENT B0 ;  /* 0x0000000000007941 */ /* 0x000fea0003800200 */
.L_x_165:
[----:B------:R-:W-:Y:S01]  /*54e0*/  BSSY.RECONVERGENT B0, `(.L_x_168) ;  /* 0x000001b000007945 */ /* 0x000fe20003800200 */
[----:B------:R-:W-:Y:S02]  /*54f0*/  LOP3.LUT R10, R21, R4, RZ, 0x3c, !PT ;  /* 0x00000004150a7212 */ /* 0x000fe400078e3cff */
[----:B------:R-:W-:Y:S02]  /*5500*/  ISETP.NE.AND P2, PT, R6, R13, PT ;  /* 0x0000000d0600720c */ /* 0x000fe40003f45270 */
[----:B------:R-:W-:Y:S02]  /*5510*/  LOP3.LUT R0, R32, R15, RZ, 0x3c, !PT ;  /* 0x0000000f20007212 */ /* 0x000fe400078e3cff */
[----:B------:R-:W-:Y:S02]  /*5520*/  LOP3.LUT R5, R28, R5, RZ, 0x3c, !PT ;  /* 0x000000051c057212 */ /* 0x000fe400078e3cff */
[----:B------:R-:W-:Y:S02]  /*5530*/  LOP3.LUT R20, R20, R23, RZ, 0x3c, !PT ;  /* 0x0000001714147212 */ /* 0x000fe400078e3cff */
[----:B------:R-:W-:-:S02]  /*5540*/  LOP3.LUT R37, R8, R37, RZ, 0x3c, !PT ;  /* 0x0000002508257212 */ /* 0x000fc400078e3cff */
[----:B------:R-:W-:Y:S02]  /*5550*/  LOP3.LUT R30, R31, R30, RZ, 0x3c, !PT ;  /* 0x0000001e1f1e7212 */ /* 0x000fe400078e3cff */
[----:B------:R-:W-:Y:S01]  /*5560*/  PRMT R4, RZ, 0x7610, R4 ;  /* 0x00007610ff047816 */ /* 0x000fe20000000004 */
[----:B------:R-:W-:Y:S06]  /*5570*/  @!P0 BRA `(.L_x_169) ;  /* 0x0000000000448947 */ /* 0x000fec0003800000 */
[----:B------:R-:W-:Y:S01]  /*5580*/  IMAD.MOV.U32 R15, RZ, RZ, 0xd ;  /* 0x0000000dff0f7424 */ /* 0x000fe200078e00ff */
[----:B------:R-:W-:Y:S02]  /*5590*/  PRMT R4, RZ, 0x7610, R4 ;  /* 0x00007610ff047816 */ /* 0x000fe40000000004 */
[----:B------:R-:W-:-:S07]  /*55a0*/  PRMT R8, R33, 0x7610, R8 ;  /* 0x0000761021087816 */ /* 0x000fce0000000008 */
.L_x_170:
        /* <DEDUP_REMOVED lines=14> */
.L_x_169:
[----:B------:R-:W-:Y:S05]  /*5690*/  BSYNC.RECONVERGENT B0 ;  /* 0x0000000000007941 */ /* 0x000fea0003800200 */
.L_x_168:
[----:B------:R-:W-:Y:S01]  /*56a0*/  LOP3.LUT R28, R37, R22, RZ, 0x3c, !PT ;  /* 0x00000016251c7212 */ /* 0x000fe200078e3cff */
[----:B------:R-:W-:Y:S01]  /*56b0*/  BSSY.RECONVERGENT B0, `(.L_x_171) ;  /* 0x000001a000007945 */ /* 0x000fe20003800200 */
[----:B------:R-:W-:Y:S02]  /*56c0*/  LOP3.LUT R30, R30, R19, RZ, 0x3c, !PT ;  /* 0x000000131e1e7212 */ /* 0x000fe400078e3cff */
[----:B------:R-:W-:Y:S02]  /*56d0*/  ISETP.NE.AND P0, PT, R6, R13, PT ;  /* 0x0000000d0600720c */ /* 0x000fe40003f05270 */
        /* <DEDUP_REMOVED lines=9> */
.L_x_173:
        /* <DEDUP_REMOVED lines=14> */
.L_x_172:
[----:B------:R-:W-:Y:S05]  /*5850*/  BSYNC.RECONVERGENT B0 ;  /* 0x0000000000007941 */ /* 0x000fea0003800200 */
.L_x_171:
[----:B------:R-:W-:Y:S01]  /*5860*/  BSSY.RECONVERGENT B0, `(.L_x_174) ;  /* 0x0000015000007945 */ /* 0x000fe20003800200 */
[----:B------:R-:W-:Y:S02]  /*5870*/  LOP3.LUT R15, R9, R4, RZ, 0x3c, !PT ;  /* 0x00000004090f7212 */ /* 0x000fe400078e3cff */
[----:B------:R-:W-:Y:S01]  /*5880*/  PRMT R4, RZ, 0x7610, R4 ;  /* 0x00007610ff047816 */ /* 0x000fe20000000004 */
[----:B------:R-:W-:Y:S06]  /*5890*/  @!P6 BRA `(.L_x_175) ;  /* 0x000000000044e947 */ /* 0x000fec0003800000 */
[----:B------:R-:W-:Y:S01]  /*58a0*/  IMAD.MOV.U32 R9, RZ, RZ, 0xe ;  /* 0x0000000eff097424 */ /* 0x000fe200078e00ff */
[----:B------:R-:W-:Y:S02]  /*58b0*/  PRMT R4, RZ, 0x7610, R4 ;  /* 0x00007610ff047816 */ /* 0x000fe40000000004 */
[----:B------:R-:W-:-:S07]  /*58c0*/  PRMT R8, R34, 0x7610, R8 ;  /* 0x0000761022087816 */ /* 0x000fce0000000008 */
.L_x_176:
        /* <DEDUP_REMOVED lines=14> */
.L_x_175:
[----:B------:R-:W-:Y:S05]  /*59b0*/  BSYNC.RECONVERGENT B0 ;  /* 0x0000000000007941 */ /* 0x000fea0003800200 */
.L_x_174:
[----:B------:R-:W-:Y:S01]  /*59c0*/  BSSY.RECONVERGENT B0, `(.L_x_177) ;  /* 0x0000015000007945 */ /* 0x000fe20003800200 */
[----:B------:R-:W-:Y:S02]  /*59d0*/  LOP3.LUT R20, R15, R4, RZ, 0x3c, !PT ;  /* 0x000000040f147212 */ /* 0x000fe400078e3cff */
[----:B------:R-:W-:Y:S01]  /*59e0*/  PRMT R31, RZ, 0x7610, R31 ;  /* 0x00007610ff1f7816 */ /* 0x000fe2000000001f */
[----:B------:R-:W-:Y:S06]  /*59f0*/  @!P2 BRA `(.L_x_178) ;  /* 0x000000000044a947 */ /* 0x000fec0003800000 */
[----:B------:R-:W-:Y:S01]  /*5a00*/  IMAD.MOV.U32 R4, RZ, RZ, 0xb ;  /* 0x0000000bff047424 */ /* 0x000fe200078e00ff */
[----:B------:R-:W-:Y:S02]  /*5a10*/  PRMT R31, RZ, 0x7610, R31 ;  /* 0x00007610ff1f7816 */ /* 0x000fe4000000001f */
[----:B------:R-:W-:-:S07]  /*5a20*/  PRMT R8, R2, 0x7610, R8 ;  /* 0x0000761002087816 */ /* 0x000fce0000000008 */
.L_x_179:
        /* <DEDUP_REMOVED lines=14> */
.L_x_178:
[----:B------:R-:W-:Y:S05]  /*5b10*/  BSYNC.RECONVERGENT B0 ;  /* 0x0000000000007941 */ /* 0x000fea0003800200 */
.L_x_177:
[----:B------:R-:W-:Y:S01]  /*5b20*/  BSSY.RECONVERGENT B0, `(.L_x_180) ;  /* 0x0000014000007945 */ /* 0x000fe20003800200 */
[----:B------:R-:W-:Y:S02]  /*5b30*/  LOP3.LUT R31, R20, R31, RZ, 0x3c, !PT ;  /* 0x0000001f141f7212 */ /* 0x000fe400078e3cff */
[----:B------:R-:W-:Y:S01]  /*5b40*/  PRMT R4, RZ, 0x7610, R4 ;  /* 0x00007610ff047816 */ /* 0x000fe20000000004 */
[----:B------:R-:W-:Y:S06]  /*5b50*/  @!P1 BRA `(.L_x_181) ;  /* 0x0000000000409947 */ /* 0x000fec0003800000 */
[----:B------:R-:W-:Y:S01]  /*5b60*/  IMAD.MOV.U32 R9, RZ, RZ, 0xb ;  /* 0x0000000bff097424 */ /* 0x000fe200078e00ff */
[----:B------:R-:W-:-:S07]  /*5b70*/  PRMT R4, RZ, 0x7610, R4 ;  /* 0x00007610ff047816 */ /* 0x000fce0000000004 */
.L_x_182:
        /* <DEDUP_REMOVED lines=14> */
.L_x_181:
[----:B------:R-:W-:Y:S05]  /*5c60*/  BSYNC.RECONVERGENT B0 ;  /* 0x0000000000007941 */ /* 0x000fea0003800200 */
.L_x_180:
[----:B------:R-:W-:Y:S01]  /*5c70*/  BSSY.RECONVERGENT B0, `(.L_x_183) ;  /* 0x0000013000007945 */ /* 0x000fe20003800200 */
[----:B------:R-:W-:-:S03]  /*5c80*/  PRMT R9, RZ, 0x7610, R9 ;  /* 0x00007610ff097816 */ /* 0x000fc60000000009 */
[----:B------:R-:W-:Y:S05]  /*5c90*/  @!P4 BRA `(.L_x_184) ;  /* 0x000000000040c947 */ /* 0x000fea0003800000 */
[----:B------:R-:W-:Y:S01]  /*5ca0*/  IMAD.MOV.U32 R8, RZ, RZ, 0xd ;  /* 0x0000000dff087424 */ /* 0x000fe200078e00ff */
[----:B------:R-:W-:-:S07]  /*5cb0*/  PRMT R9, RZ, 0x7610, R9 ;  /* 0x00007610ff097816 */ /* 0x000fce0000000009 */
.L_x_185:
        /* <DEDUP_REMOVED lines=14> */
.L_x_184:
[----:B------:R-:W-:Y:S05]  /*5da0*/  BSYNC.RECONVERGENT B0 ;  /* 0x0000000000007941 */ /* 0x000fea0003800200 */
.L_x_183:
[----:B------:R-:W-:Y:S01]  /*5db0*/  BSSY.RECONVERGENT B0, `(.L_x_186) ;  /* 0x0000014000007945 */ /* 0x000fe20003800200 */
[----:B------:R-:W-:Y:S02]  /*5dc0*/  LOP3.LUT R20, R9, R4, RZ, 0x3c, !PT ;  /* 0x0000000409147212 */ /* 0x000fe400078e3cff */
[----:B------:R-:W-:Y:S01]  /*5dd0*/  PRMT R3, RZ, 0x7610, R3 ;  /* 0x00007610ff037816 */ /* 0x000fe20000000003 */
[----:B------:R-:W-:Y:S06]  /*5de0*/  @!P5 BRA `(.L_x_187) ;  /* 0x000000000040d947 */ /* 0x000fec0003800000 */
[----:B------:R-:W-:Y:S01]  /*5df0*/  IMAD.MOV.U32 R4, RZ, RZ, 0x9 ;  /* 0x00000009ff047424 */ /* 0x000fe200078e00ff */
[----:B------:R-:W-:-:S07]  /*5e00*/  PRMT R3, RZ, 0x7610, R3 ;  /* 0x00007610ff037816 */ /* 0x000fce0000000003 */
.L_x_188:
        /* <DEDUP_REMOVED lines=14> */
.L_x_187:
[----:B------:R-:W-:Y:S05]  /*5ef0*/  BSYNC.RECONVERGENT B0 ;  /* 0x0000000000007941 */ /* 0x000fea0003800200 */
.L_x_186:
[----:B------:R-:W-:Y:S01]  /*5f00*/  UIADD3 UR4, UPT, UPT, UR4, -0x1, URZ ;  /* 0xffffffff04047890 */ /* 0x000fe2000fffe0ff */
[----:B------:R-:W-:Y:S01]  /*5f10*/  BSSY.RECONVERGENT B0, `(.L_x_189) ;  /* 0x0000021000007945 */ /* 0x000fe20003800200 */
[----:B------:R-:W-:Y:S02]  /*5f20*/  PRMT R15, R26, 0x7610, R15 ;  /* 0x000076101a0f7816 */ /* 0x000fe4000000000f */
[----:B------:R-:W-:Y:S02]  /*5f30*/  PRMT R30, R27, 0x7610, R30 ;  /* 0x000076101b1e7816 */ /* 0x000fe4000000001e */
[----:B------:R-:W-:Y:S02]  /*5f40*/  LOP3.LUT R3, R20, R3, RZ, 0x3c, !PT ;  /* 0x0000000314037212 */ /* 0x000fe400078e3cff */
[----:B------:R-:W-:Y:S02]  /*5f50*/  PRMT R4, RZ, 0x7610, R4 ;  /* 0x00007610ff047816 */ /* 0x000fe40000000004 */
        /* <DEDUP_REMOVED lines=10> */
[----:B------:R-:W-:Y:S01]  /*6000*/  PRMT R33, R7, 0x7610, R33 ;  /* 0x0000761007217816 */ /* 0x000fe20000000021 */
[----:B------:R-:W-:Y:S06]  /*6010*/  @!P0 BRA `(.L_x_190) ;  /* 0x0000000000408947 */ /* 0x000fec0003800000 */
[----:B------:R-:W-:Y:S01]  /*6020*/  IMAD.MOV.U32 R5, RZ, RZ, 0xe ;  /* 0x0000000eff057424 */ /* 0x000fe200078e00ff */
[----:B------:R-:W-:-:S07]  /*6030*/  PRMT R4, RZ, 0x7610, R4 ;  /* 0x00007610ff047816 */ /* 0x000fce0000000004 */
.L_x_191:
        /* <DEDUP_REMOVED lines=14> */
.L_x_190:
[----:B------:R-:W-:Y:S05]  /*6120*/  BSYNC.RECONVERGENT B0 ;  /* 0x0000000000007941 */ /* 0x000fea0003800200 */
.L_x_189:
[----:B------:R-:W-:-:S04]  /*6130*/  LOP3.LUT R3, R3, R4, RZ, 0x3c, !PT ;  /* 0x0000000403037212 */ /* 0x000fc800078e3cff */
[----:B------:R-:W-:Y:S01]  /*6140*/  PRMT R29, R3, 0x7610, R29 ;  /* 0x00007610031d7816 */ /* 0x000fe2000000001d */
[----:B------:R-:W-:Y:S06]  /*6150*/  BRA.U UP0, `(.L_x_192) ;  /* 0xffffffa100dc7547 */ /* 0x000fec000b83ffff */
[----:B------:R-:W0:Y:S01]  /*6160*/  LDC.64 R2, c[0x0][0x390] ;  /* 0x0000e400ff027b82 */ /* 0x000e220000000a00 */
[----:B------:R-:W-:Y:S02]  /*6170*/  LOP3.LUT R41, R30, 0xff, RZ, 0xc0, !PT ;  /* 0x000000ff1e297812 */ /* 0x000fe400078ec0ff */
[----:B------:R-:W-:Y:S02]  /*6180*/  LOP3.LUT R40, R25, 0xff, RZ, 0xc0, !PT ;  /* 0x000000ff19287812 */ /* 0x000fe400078ec0ff */
[----:B------:R-:W-:Y:S02]  /*6190*/  LOP3.LUT R43, R10, 0xff, RZ, 0xc0, !PT ;  /* 0x000000ff0a2b7812 */ /* 0x000fe400078ec0ff */
[----:B------:R-:W-:Y:S02]  /*61a0*/  LOP3.LUT R42, R33, 0xff, RZ, 0xc0, !PT ;  /* 0x000000ff212a7812 */ /* 0x000fe400078ec0ff */
[----:B------:R-:W-:Y:S02]  /*61b0*/  LOP3.LUT R35, R31, 0xff, RZ, 0xc0, !PT ;  /* 0x000000ff1f237812 */ /* 0x000fe400078ec0ff */
[----:B------:R-:W-:-:S02]  /*61c0*/  LOP3.LUT R37, R26, 0xff, RZ, 0xc0, !PT ;  /* 0x000000ff1a257812 */ /* 0x000fc400078ec0ff */
[----:B------:R-:W-:Y:S02]  /*61d0*/  LOP3.LUT R39, R11, 0xff, RZ, 0xc0, !PT ;  /* 0x000000ff0b277812 */ /* 0x000fe400078ec0ff */
[----:B------:R-:W-:Y:S01]  /*61e0*/  LOP3.LUT R36, R32, 0xff, RZ, 0xc0, !PT ;  /* 0x000000ff20247812 */ /* 0x000fe200078ec0ff */
[----:B------:R-:W1:Y:S01]  /*61f0*/  S2R R45, SR_TID.X ;  /* 0x00000000002d7919 */ /* 0x000e620000002100 */
[----:B------:R-:W1:Y:S01]  /*6200*/  LDC R38, c[0x0][0x360] ;  /* 0x0000d800ff267b82 */ /* 0x000e620000000800 */
[----:B------:R-:W2:Y:S01]  /*6210*/  LDCU.64 UR6, c[0x0][0x388] ;  /* 0x00007100ff0677ac */ /* 0x000ea20008000a00 */
[----:B0-----:R-:W3:Y:S04]  /*6220*/  LDG.E.U8 R23, desc[UR8][R2.64+0x3] ;  /* 0x0000030802177981 */ /* 0x001ee8000c1e1100 */
        /* <DEDUP_REMOVED lines=14> */
[----:B------:R0:W5:Y:S01]  /*6310*/  LDG.E.U8 R14, desc[UR8][R2.64+0xf] ;  /* 0x00000f08020e7981 */ /* 0x000162000c1e1100 */
[----:B------:R-:W-:-:S02]  /*6320*/  LOP3.LUT R25, R29, 0xff, RZ, 0xc0, !PT ;  /* 0x000000ff1d197812 */ /* 0x000fc400078ec0ff */
[----:B------:R-:W-:Y:S02]  /*6330*/  LOP3.LUT R33, R34, 0xff, RZ, 0xc0, !PT ;  /* 0x000000ff22217812 */ /* 0x000fe400078ec0ff */
[----:B------:R-:W-:Y:S02]  /*6340*/  LOP3.LUT R10, R8, 0xff, RZ, 0xc0, !PT ;  /* 0x000000ff080a7812 */ /* 0x000fe400078ec0ff */
[----:B------:R-:W-:Y:S02]  /*6350*/  LOP3.LUT R26, R27, 0xff, RZ, 0xc0, !PT ;  /* 0x000000ff1b1a7812 */ /* 0x000fe400078ec0ff */
[----:B------:R-:W-:Y:S01]  /*6360*/  LOP3.LUT R31, R15, 0xff, RZ, 0xc0, !PT ;  /* 0x000000ff0f1f7812 */ /* 0x000fe200078ec0ff */
[----:B0-----:R-:W3:Y:S01]  /*6370*/  LDC.U8 R2, c[0x3][R41+0x100] ;  /* 0x00c0400029027b82 */ /* 0x001ee20000000000 */
[----:B------:R-:W-:Y:S02]  /*6380*/  LOP3.LUT R29, R9, 0xff, RZ, 0xc0, !PT ;  /* 0x000000ff091d7812 */ /* 0x000fe400078ec0ff */
[----:B------:R-:W-:-:S02]  /*6390*/  LOP3.LUT R32, R21, 0xff, RZ, 0xc0, !PT ;  /* 0x000000ff15207812 */ /* 0x000fc400078ec0ff */
[----:B------:R-:W-:-:S03]  /*63a0*/  LOP3.LUT R34, R28, 0xff, RZ, 0xc0, !PT ;  /* 0x000000ff1c227812 */ /* 0x000fc600078ec0ff */
[----:B------:R-:W4:Y:S08]  /*63b0*/  LDC.U8 R3, c[0x3][R39+0x100] ;  /* 0x00c0400027037b82 */ /* 0x000f300000000000 */
[----:B------:R-:W5:Y:S08]  /*63c0*/  LDC.U8 R30, c[0x3][R43+0x100] ;  /* 0x00c040002b1e7b82 */ /* 0x000f700000000000 */
[----:B------:R-:W0:Y:S08]  /*63d0*/  LDC.U8 R28, c[0x3][R42+0x100] ;  /* 0x00c040002a1c7b82 */ /* 0x000e300000000000 */
        /* <DEDUP_REMOVED lines=11> */
[----:B------:R-:W0:Y:S01]  /*6490*/  LDC.U8 R29, c[0x3][R29+0x100] ;  /* 0x00c040001d1d7b82 */ /* 0x000e220000000000 */
[----:B-1----:R-:W-:-:S04]  /*64a0*/  IMAD R38, R38, UR10, R45 ;  /* 0x0000000a26267c24 */ /* 0x002fc8000f8e022d */
[----:B------:R-:W-:Y:S01]  /*64b0*/  IMAD.SHL.U32 R38, R38, 0x10, RZ ;  /* 0x0000001026267824 */ /* 0x000fe200078e00ff */
[----:B---3--:R-:W-:-:S04]  /*64c0*/  LOP3.LUT R23, R2, R23, RZ, 0x3c, !PT ;  /* 0x0000001702177212 */ /* 0x008fc800078e3cff */
[C---:B--2---:R-:W-:Y:S02]  /*64d0*/  IADD3 R2, P0, PT, R38.reuse, UR6, RZ ;  /* 0x0000000626027c10 */ /* 0x044fe4000ff1e0ff */
[----:B----4-:R-:W-:Y:S02]  /*64e0*/  LOP3.LUT R39, R3, R20, RZ, 0x3c, !PT ;  /* 0x0000001403277212 */ /* 0x010fe400078e3cff */
[----:B------:R-:W-:Y:S02]  /*64f0*/  LEA.HI.X.SX32 R3, R38, UR7, 0x1, P0 ;  /* 0x0000000726037c11 */ /* 0x000fe400080f0eff */
[----:B-----5:R-:W-:Y:S02]  /*6500*/  LOP3.LUT R19, R30, R19, RZ, 0x3c, !PT ;  /* 0x000000131e137212 */ /* 0x020fe400078e3cff */
[----:B0-----:R-:W-:Y:S02]  /*6510*/  LOP3.LUT R13, R28, R13, RZ, 0x3c, !PT ;  /* 0x0000000d1c0d7212 */ /* 0x001fe400078e3cff */
        /* <DEDUP_REMOVED lines=9> */
[----:B------:R-:W-:Y:S02]  /*65b0*/  LOP3.LUT R5, R26, R5, RZ, 0x3c, !PT ;  /* 0x000000051a057212 */ /* 0x000fe400078e3cff */
[----:B------:R-:W-:Y:S02]  /*65c0*/  LOP3.LUT R31, R31, R4, RZ, 0x3c, !PT ;  /* 0x000000041f1f7212 */ /* 0x000fe400078e3cff */
[----:B------:R-:W-:Y:S01]  /*65d0*/  LOP3.LUT R29, R29, R14, RZ, 0x3c, !PT ;  /* 0x0000000e1d1d7212 */ /* 0x000fe200078e3cff */
[----:B------:R-:W-:Y:S04]  /*65e0*/  STG.E.U8 desc[UR8][R2.64], R19 ;  /* 0x0000001302007986 */ /* 0x000fe8000c101108 */
        /* <DEDUP_REMOVED lines=14> */
[----:B------:R-:W-:Y:S01]  /*66d0*/  STG.E.U8 desc[UR8][R2.64+0xf], R29 ;  /* 0x00000f1d02007986 */ /* 0x000fe2000c101108 */
[----:B------:R-:W-:Y:S05]  /*66e0*/  EXIT ;  /* 0x000000000000794d */ /* 0x000fea0003800000 */
.L_x_193:
[----:B------:R-:W-:-:S00]  /*66f0*/  BRA `(.L_x_193) ;  /* 0xfffffffc00fc7947 */ /* 0x000fc0000383ffff */
[----:B------:R-:W-:-:S00]  /*6700*/  NOP ;  /* 0x0000000000007918 */ /* 0x000fc00000000000 */
[----:B------:R-:W-:-:S00]  /*6710*/  NOP ;  /* 0x0000000000007918 */ /* 0x000fc00000000000 */
[----:B------:R-:W-:-:S00]  /*6720*/  NOP ;  /* 0x0000000000007918 */ /* 0x000fc00000000000 */
[----:B------:R-:W-:-:S00]  /*6730*/  NOP ;  /* 0x0000000000007918 */ /* 0x000fc00000000000 */
[----:B------:R-:W-:-:S00]  /*6740*/  NOP ;  /* 0x0000000000007918 */ /* 0x000fc00000000000 */
[----:B------:R-:W-:-:S00]  /*6750*/  NOP ;  /* 0x0000000000007918 */ /* 0x000fc00000000000 */
[----:B------:R-:W-:-:S00]  /*6760*/  NOP ;  /* 0x0000000000007918 */ /* 0x000fc00000000000 */
[----:B------:R-:W-:-:S00]  /*6770*/  NOP ;  /* 0x0000000000007918 */ /* 0x000fc00000000000 */
.L_x_292:


//--------------------- .text._Z21aes256_encrypt_kernelPhS_PKh --------------------------
	.section	.text._Z21aes256_encrypt_kernelPhS_PKh,"ax",@progbits
	.align	128
        .global         _Z21aes256_encrypt_kernelPhS_PKh
        .type           _Z21aes256_encrypt_kernelPhS_PKh,@function
        .size           _Z21aes256_encrypt_kernelPhS_PKh,(.L_x_293 - _Z21aes256_encrypt_kernelPhS_PKh)
        .other          _Z21aes256_encrypt_kernelPhS_PKh,@"STO_CUDA_ENTRY STV_DEFAULT"
_Z21aes256_encrypt_kernelPhS_PKh:
.text._Z21aes256_encrypt_kernelPhS_PKh:
        /* <DEDUP_REMOVED lines=16> */
[----:B------:R-:W5:Y:S04]  /*0100*/  LDG.E.U8 R16, desc[UR8][R10.64+0x2] ;  /* 0x000002080a107981 */ /* 0x000f68000c1e1100 */
[----:B------:R-:W3:Y:S04]  /*0110*/  LDG.E.U8 R17, desc[UR8][R10.64+0x3] ;  /* 0x000003080a117981 */ /* 0x000ee8000c1e1100 */
[----:B------:R-:W4:Y:S04]  /*0120*/  LDG.E.U8 R18, desc[UR8][R10.64+0x4] ;  /* 0x000004080a127981 */ /* 0x000f28000c1e1100 */
[----:B------:R-:W4:Y:S04]  /*0130*/  LDG.E.U8 R19, desc[UR8][R10.64+0x5] ;  /* 0x000005080a137981 */ /* 0x000f28000c1e1100 */
[----:B------:R-:W2:Y:S04]  /*0140*/  LDG.E.U8 R20, desc[UR8][R10.64+0x6] ;  /* 0x000006080a147981 */ /* 0x000ea8000c1e1100 */
[----:B------:R-:W5:Y:S04]  /*0150*/  LDG.E.U8 R21, desc[UR8][R10.64+0x7] ;  /* 0x000007080a157981 */ /* 0x000f68000c1e1100 */
[----:B------:R-:W4:Y:S04]  /*0160*/  LDG.E.U8 R23, desc[UR8][R10.64+0x8] ;  /* 0x000008080a177981 */ /* 0x000f28000c1e1100 */
[----:B------:R-:W4:Y:S04]  /*0170*/  LDG.E.U8 R9, desc[UR8][R10.64+0x9] ;  /* 0x000009080a097981 */ /* 0x000f28000c1e1100 */
[----:B------:R-:W4:Y:S04]  /*0180*/  LDG.E.U8 R8, desc[UR8][R10.64+0xa] ;  /* 0x00000a080a087981 */ /* 0x000f28000c1e1100 */
[----:B------:R-:W4:Y:S04]  /*0190*/  LDG.E.U8 R7, desc[UR8][R10.64+0xb] ;  /* 0x00000b080a077981 */ /* 0x000f28000c1e1100 */
[----:B------:R-:W4:Y:S04]  /*01a0*/  LDG.E.U8 R6, desc[UR8][R10.64+0xc] ;  /* 0x00000c080a067981 */ /* 0x000f28000c1e1100 */
[----:B------:R-:W4:Y:S04]  /*01b0*/  LDG.E.U8 R5, desc[UR8][R10.64+0xd] ;  /* 0x00000d080a057981 */ /* 0x000f28000c1e1100 */
[----:B------:R-:W4:Y:S04]  /*01c0*/  LDG.E.U8 R4, desc[UR8][R10.64+0xe] ;  /* 0x00000e080a047981 */ /* 0x000f28000c1e1100 */
[----:B------:R-:W4:Y:S04]  /*01d0*/  LDG.E.U8 R12, desc[UR8][R10.64+0xf] ;  /* 0x00000f080a0c7981 */ /* 0x000f28000c1e1100 */
[----:B------:R-:W5:Y:S04]  /*01e0*/  LDG.E.U8 R28, desc[UR8][R2.64+0x7] ;  /* 0x00000708021c7981 */ /* 0x000f68000c1e1100 */
[----:B------:R-:W3:Y:S04]  /*01f0*/  LDG.E.U8 R29, desc[UR8][R2.64+0x2] ;  /* 0x00000208021d7981 */ /* 0x000ee8000c1e1100 */
        /* <DEDUP_REMOVED lines=12> */
[----:B------:R-:W4:Y:S01]  /*02c0*/  LDG.E.U8 R35, desc[UR8][R2.64+0xa] ;  /* 0x00000a0802237981 */ /* 0x000f22000c1e1100 */
[----:B------:R-:W-:Y:S01]  /*02d0*/  UMOV UR6, 0x1 ;  /* 0x0000000100067882 */ /* 0x000fe20000000000 */
[----:B--2---:R-:W-:-:S02]  /*02e0*/  LOP3.LUT R20, R20, R33, RZ, 0x3c, !PT ;  /* 0x0000002114147212 */ /* 0x004fc400078e3cff */
[----:B-----5:R-:W-:Y:S02]  /*02f0*/  LOP3.LUT R21, R21, R28, RZ, 0x3c, !PT ;  /* 0x0000001c15157212 */ /* 0x020fe400078e3cff */
[----:B---3--:R-:W-:Y:S02]  /*0300*/  LOP3.LUT R16, R16, R29, RZ, 0x3c, !PT ;  /* 0x0000001d10107212 */ /* 0x008fe400078e3cff */
[----:B----4-:R-:W-:Y:S02]  /*0310*/  LOP3.LUT R17, R17, R24, RZ, 0x3c, !PT ;  /* 0x0000001811117212 */ /* 0x010fe400078e3cff */
[----:B------:R-:W-:Y:S02]  /*0320*/  LOP3.LUT R18, R18, R31, RZ, 0x3c, !PT ;  /* 0x0000001f12127212 */ /* 0x000fe400078e3cff */
[----:B------:R-:W-:Y:S02]  /*0330*/  LOP3.LUT R19, R19, R26, RZ, 0x3c, !PT ;  /* 0x0000001a13137212 */ /* 0x000fe400078e3cff */
[----:B------:R-:W-:-:S02]  /*0340*/  LOP3.LUT R7, R7, R14, RZ, 0x3c, !PT ;  /* 0x0000000e07077212 */ /* 0x000fc400078e3cff */
[----:B------:R-:W-:Y:S02]  /*0350*/  LOP3.LUT R6, R6, R11, RZ, 0x3c, !PT ;  /* 0x0000000b06067212 */ /* 0x000fe400078e3cff */
[----:B------:R-:W-:Y:S02]  /*0360*/  LOP3.LUT R5, R5, R10, RZ, 0x3c, !PT ;  /* 0x0000000a05057212 */ /* 0x000fe400078e3cff */
[----:B------:R-:W-:Y:S02]  /*0370*/  LOP3.LUT R4, R4, R13, RZ, 0x3c, !PT ;  /* 0x0000000d04047212 */ /* 0x000fe400078e3cff */
[----:B------:R-:W-:Y:S02]  /*0380*/  LOP3.LUT R12, R12, R15, RZ, 0x3c, !PT ;  /* 0x0000000f0c0c7212 */ /* 0x000fe400078e3cff */
[----:B------:R-:W-:Y:S02]  /*0390*/  PRMT R31, R21, 0x7610, R31 ;  /* 0x00007610151f7816 */ /* 0x000fe4000000001f */
[----:B------:R-:W-:-:S02]  /*03a0*/  LOP3.LUT R33, R23, R30, RZ, 0x3c, !PT ;  /* 0x0000001e17217212 */ /* 0x000fc400078e3cff */
[----:B------:R-:W-:Y:S02]  /*03b0*/  PRMT R30, R20, 0x7610, R30 ;  /* 0x00007610141e7816 */ /* 0x000fe4000000001e */
[----:B------:R-:W-:Y:S02]  /*03c0*/  LOP3.LUT R32, R32, R25, RZ, 0x3c, !PT ;  /* 0x0000001920207212 */ /* 0x000fe400078e3cff */
[----:B------:R-:W-:Y:S02]  /*03d0*/  PRMT R23, R16, 0x7610, R23 ;  /* 0x0000761010177816 */ /* 0x000fe40000000017 */
[----:B------:R-:W-:Y:S02]  /*03e0*/  LOP3.LUT R22, R22, R27, RZ, 0x3c, !PT ;  /* 0x0000001b16167212 */ /* 0x000fe400078e3cff */
[----:B------:R-:W-:Y:S02]  /*03f0*/  PRMT R26, R17, 0x7610, R26 ;  /* 0x00007610111a7816 */ /* 0x000fe4000000001a */
[----:B------:R-:W-:-:S02]  /*0400*/  LOP3.LUT R34, R9, R34, RZ, 0x3c, !PT ;  /* 0x0000002209227212 */ /* 0x000fc400078e3cff */
[----:B------:R-:W-:Y:S02]  /*0410*/  PRMT R28, R18, 0x7610, R28 ;  /* 0x00007610121c7816 */ /* 0x000fe4000000001c */
[----:B------:R-:W-:Y:S02]  /*0420*/  LOP3.LUT R35, R8, R35, RZ, 0x3c, !PT ;  /* 0x0000002308237212 */ /* 0x000fe400078e3cff */
[----:B------:R-:W-:Y:S02]  /*0430*/  PRMT R29, R19, 0x7610, R29 ;  /* 0x00007610131d7816 */ /* 0x000fe4000000001d */
[----:B------:R-:W-:Y:S02]  /*0440*/  PRMT R20, R7, 0x7610, R20 ;  /* 0x0000761007147816 */ /* 0x000fe40000000014 */
[----:B------:R-:W-:Y:S02]  /*0450*/  PRMT R21, R6, 0x7610, R21 ;  /* 0x0000761006157816 */ /* 0x000fe40000000015 */
[----:B------:R-:W-:-:S02]  /*0460*/  PRMT R27, R5, 0x7610, R27 ;  /* 0x00007610051b7816 */ /* 0x000fc4000000001b */
[----:B------:R-:W-:Y:S02]  /*0470*/  PRMT R24, R4, 0x7610, R24 ;  /* 0x0000761004187816 */ /* 0x000fe40000000018 */
[----:B------:R-:W-:-:S07]  /*0480*/  PRMT R25, R12, 0x7610, R25 ;  /* 0x000076100c197816 */ /* 0x000fce0000000019 */
.L_x_290:
[----:B------:R-:W-:Y:S01]  /*0490*/  LOP3.LUT R32, R32, 0xff, RZ, 0xc0, !PT ;  /* 0x000000ff20207812 */ /* 0x000fe200078ec0ff */
[----:B------:R-:W-:Y:S01]  /*04a0*/  BSSY.RECONVERGENT B0, `(.L_x_194) ;  /* 0x000003a000007945 */ /* 0x000fe20003800200 */
[----:B------:R-:W-:Y:S02]  /*04b0*/  LOP3.LUT R40, R28, 0xff, RZ, 0xc0, !PT ;  /* 0x000000ff1c287812 */ /* 0x000fe400078ec0ff */
[----:B------:R-:W0:Y:S01]  /*04c0*/  LDC.U8 R28, c[0x3][R32] ;  /* 0x00c00000201c7b82 */ /* 0x000e220000000000 */
[----:B------:R-:W-:Y:S02]  /*04d0*/  LOP3.LUT R17, R22, 0xff, RZ, 0xc0, !PT ;  /* 0x000000ff16117812 */ /* 0x000fe400078ec0ff */
[----:B------:R-:W-:Y:S02]  /*04e0*/  LOP3.LUT R15, R23, 0xff, RZ, 0xc0, !PT ;  /* 0x000000ff170f7812 */ /* 0x000fe400078ec0ff */
[----:B------:R-:W-:Y:S02]  /*04f0*/  LOP3.LUT R14, R26, 0xff, RZ, 0xc0, !PT ;  /* 0x000000ff1a0e7812 */ /* 0x000fe400078ec0ff */
[----:B------:R-:W-:Y:S01]  /*0500*/  LOP3.LUT R13, R29, 0xff, RZ, 0xc0, !PT ;  /* 0x000000ff1d0d7812 */ /* 0x000fe200078ec0ff */
[----:B------:R-:W1:Y:S01]  /*0510*/  LDC.U8 R17, c[0x3][R17] ;  /* 0x00c0000011117b82 */ /* 0x000e620000000000 */
[----:B------:R-:W-:-:S02]  /*0520*/  LOP3.LUT R9, R34, 0xff, RZ, 0xc0, !PT ;  /* 0x000000ff22097812 */ /* 0x000fc400078ec0ff */
[----:B------:R-:W-:Y:S02]  /*0530*/  LOP3.LUT R12, R30, 0xff, RZ, 0xc0, !PT ;  /* 0x000000ff1e0c7812 */ /* 0x000fe400078ec0ff */
[----:B------:R-:W-:Y:S02]  /*0540*/  LOP3.LUT R11, R31, 0xff, RZ, 0xc0, !PT ;  /* 0x000000ff1f0b7812 */ /* 0x000fe400078ec0ff */
[----:B------:R-:W-:Y:S01]  /*0550*/  LOP3.LUT R10, R33, 0xff, RZ, 0xc0, !PT ;  /* 0x000000ff210a7812 */ /* 0x000fe200078ec0ff */
[----:B------:R-:W2:Y:S01]  /*0560*/  LDC.U8 R15, c[0x3][R15] ;  /* 0x00c000000f0f7b82 */ /* 0x000ea20000000000 */
[----:B------:R-:W-:Y:S02]  /*0570*/  LOP3.LUT R8, R35, 0xff, RZ, 0xc0, !PT ;  /* 0x000000ff23087812 */ /* 0x000fe400078ec0ff */
[----:B------:R-:W-:Y:S02]  /*0580*/  LOP3.LUT R7, R20, 0xff, RZ, 0xc0, !PT ;  /* 0x000000ff14077812 */ /* 0x000fe400078ec0ff */
[----:B------:R-:W-:-:S02]  /*0590*/  LOP3.LUT R6, R21, 0xff, RZ, 0xc0, !PT ;  /* 0x000000ff15067812 */ /* 0x000fc400078ec0ff */
[----:B------:R-:W-:Y:S01]  /*05a0*/  LOP3.LUT R5, R27, 0xff, RZ, 0xc0, !PT ;  /* 0x000000ff1b057812 */ /* 0x000fe200078ec0ff */
[----:B------:R-:W3:Y:S01]  /*05b0*/  LDC.U8 R14, c[0x3][R14] ;  /* 0x00c000000e0e7b82 */ /* 0x000ee20000000000 */
[----:B------:R-:W-:Y:S02]  /*05c0*/  LOP3.LUT R4, R24, 0xff, RZ, 0xc0, !PT ;  /* 0x000000ff18047812 */ /* 0x000fe400078ec0ff */
[----:B------:R-:W-:Y:S02]  /*05d0*/  LOP3.LUT R34, R25, 0xff, RZ, 0xc0, !PT ;  /* 0x000000ff19227812 */ /* 0x000fe400078ec0ff */
[----:B------:R-:W-:-:S03]  /*05e0*/  PRMT R33, RZ, 0x7610, R33 ;  /* 0x00007610ff217816 */ /* 0x000fc60000000021 */
[----:B------:R-:W4:Y:S08]  /*05f0*/  LDC.U8 R13, c[0x3][R13] ;  /* 0x00c000000d0d7b82 */ /* 0x000f300000000000 */
[----:B------:R-:W4:Y:S08]  /*0600*/  LDC.U8 R40, c[0x3][R40] ;  /* 0x00c0000028287b82 */ /* 0x000f300000000000 */
[----:B------:R-:W4:Y:S01]  /*0610*/  LDC.U8 R12, c[0x3][R12] ;  /* 0x00c000000c0c7b82 */ /* 0x000f220000000000 */
[----:B0-----:R-:W-:-:S02]  /*0620*/  ISETP.NE.AND P5, PT, R28, RZ, PT ;  /* 0x000000ff1c00720c */ /* 0x001fc40003fa5270 */
[----:B------:R-:W-:-:S05]  /*0630*/  ISETP.NE.AND P0, PT, R28, RZ, PT ;  /* 0x000000ff1c00720c */ /* 0x000fca0003f05270 */
[----:B------:R-:W0:Y:S01]  /*0640*/  LDC.U8 R11, c[0x3][R11] ;  /* 0x00c000000b0b7b82 */ /* 0x000e220000000000 */
[----:B-1----:R-:W-:-:S07]  /*0650*/  ISETP.NE.AND P4, PT, R17, RZ, PT ;  /* 0x000000ff1100720c */ /* 0x002fce0003f85270 */
[----:B------:R-:W1:Y:S01]  /*0660*/  LDC.U8 R10, c[0x3][R10] ;  /* 0x00c000000a0a7b82 */ /* 0x000e620000000000 */
[----:B--2---:R-:W-:-:S07]  /*0670*/  ISETP.NE.AND P3, PT, R15, RZ, PT ;  /* 0x000000ff0f00720c */ /* 0x004fce0003f65270 */
[----:B------:R-:W2:Y:S01]  /*0680*/  LDC.U8 R9, c[0x3][R9] ;  /* 0x00c0000009097b82 */ /* 0x000ea20000000000 */
[C---:B---3--:R-:W-:Y:S02]  /*0690*/  ISETP.NE.AND P2, PT, R14.reuse, RZ, PT ;  /* 0x000000ff0e00720c */ /* 0x048fe40003f45270 */
[----:B------:R-:W-:-:S05]  /*06a0*/  ISETP.NE.AND P1, PT, R14, RZ, PT ;  /* 0x000000ff0e00720c */ /* 0x000fca0003f25270 */
[----:B------:R-:W3:Y:S01]  /*06b0*/  LDC.U8 R8, c[0x3][R8] ;  /* 0x00c0000008087b82 */ /* 0x000ee20000000000 */
[----:B----4-:R-:W-:-:S07]  /*06c0*/  ISETP.NE.AND P6, PT, R13, RZ, PT ;  /* 0x000000ff0d00720c */ /* 0x010fce0003fc5270 */
[----:B------:R-:W4:Y:S08]  /*06d0*/  LDC.U8 R7, c[0x3][R7] ;  /* 0x00c0000007077b82 */ /* 0x000f300000000000 */
[----:B------:R-:W0:Y:S08]  /*06e0*/  LDC.U8 R6, c[0x3][R6] ;  /* 0x00c0000006067b82 */ /* 0x000e300000000000 */
[----:B------:R-:W0:Y:S08]  /*06f0*/  LDC.U8 R5, c[0x3][R5] ;  /* 0x00c0000005057b82 */ /* 0x000e300000000000 */
[----:B------:R-:W0:Y:S08]  /*0700*/  LDC.U8 R4, c[0x3][R4] ;  /* 0x00c0000004047b82 */ /* 0x000e300000000000 */
[----:B------:R-:W0:Y:S01]  /*0710*/  LDC.U8 R34, c[0x3][R34] ;  /* 0x00c0000022227b82 */ /* 0x000e220000000000 */
[----:B-12---:R-:W-:Y:S05]  /*0720*/  @!P5 BRA `(.L_x_195) ;  /* 0x000000000044d947 */ /* 0x006fea0003800000 */
[----:B------:R-:W-:Y:S01]  /*0730*/  IMAD.MOV.U32 R2, RZ, RZ, 0x2 ;  /* 0x00000002ff027424 */ /* 0x000fe200078e00ff */
[----:B------:R-:W-:Y:S02]  /*0740*/  PRMT R33, RZ, 0x7610, R33 ;  /* 0x00007610ff217816 */ /* 0x000fe40000000021 */
[----:B------:R-:W-:-:S07]  /*0750*/  PRMT R3, R28, 0x7610, R3 ;  /* 0x000076101c037816 */ /* 0x000fce0000000003 */
.L_x_196:
        /* <DEDUP_REMOVED lines=14> */
.L_x_195:
[----:B------:R-:W-:Y:S05]  /*0840*/  BSYNC.RECONVERGENT B0 ;  /* 0x0000000000007941 */ /* 0x000fea0003800200 */
.L_x_194:
[----:B------:R-:W-:Y:S01]  /*0850*/  BSSY.RECONVERGENT B0, `(.L_x_197) ;  /* 0x0000015000007945 */ /* 0x000fe20003800200 */
[----:B------:R-:W-:Y:S02]  /*0860*/  ISETP.NE.AND P5, PT, R13, RZ, PT ;  /* 0x000000ff0d00720c */ /* 0x000fe40003fa5270 */
[----:B------:R-:W-:Y:S01]  /*0870*/  PRMT R2, RZ, 0x7610, R2 ;  /* 0x00007610ff027816 */ /* 0x000fe20000000002 */
[----:B------:R-:W-:Y:S10]  /*0880*/  @!P6 BRA `(.L_x_198) ;  /* 0x000000000044e947 */ /* 0x000ff40003800000 */
[----:B------:R-:W-:Y:S01]  /*0890*/  IMAD.MOV.U32 R3, RZ, RZ, 0x3 ;  /* 0x00000003ff037424 */ /* 0x000fe200078e00ff */
[----:B------:R-:W-:Y:S02]  /*08a0*/  PRMT R2, RZ, 0x7610, R2 ;  /* 0x00007610ff027816 */ /* 0x000fe40000000002 */
[----:B------:R-:W-:-:S07]  /*08b0*/  PRMT R16, R13, 0x7610, R16 ;  /* 0x000076100d107816 */ /* 0x000fce0000000010 */
.L_x_199:
        /* <DEDUP_REMOVED lines=14> */
.L_x_198:
[----:B------:R-:W-:Y:S05]  /*09a0*/  BSYNC.RECONVERGENT B0 ;  /* 0x0000000000007941 */ /* 0x000fea0003800200 */
.L_x_197:
[----:B------:R-:W-:Y:S01]  /*09b0*/  BSSY.RECONVERGENT B0, `(.L_x_200) ;  /* 0x0000015000007945 */ /* 0x000fe20003800200 */
[----:B---3--:R-:W-:Y:S02]  /*09c0*/  ISETP.NE.AND P6, PT, R8, RZ, PT ;  /* 0x000000ff0800720c */ /* 0x008fe40003fc5270 */
[----:B------:R-:W-:Y:S01]  /*09d0*/  PRMT R35, RZ, 0x7610, R35 ;  /* 0x00007610ff237816 */ /* 0x000fe20000000023 */
[----:B------:R-:W-:Y:S10]  /*09e0*/  @!P5 BRA `(.L_x_201) ;  /* 0x000000000044d947 */ /* 0x000ff40003800000 */
[----:B------:R-:W-:Y:S01]  /*09f0*/  IMAD.MOV.U32 R16, RZ, RZ, 0x2 ;  /* 0x00000002ff107424 */ /* 0x000fe200078e00ff */
[----:B------:R-:W-:Y:S02]  /*0a00*/  PRMT R35, RZ, 0x7610, R35 ;  /* 0x00007610ff237816 */ /* 0x000fe40000000023 */
[----:B------:R-:W-:-:S07]  /*0a10*/  PRMT R3, R13, 0x7610, R3 ;  /* 0x000076100d037816 */ /* 0x000fce0000000003 */
.L_x_202:
        /* <DEDUP_REMOVED lines=14> */
.L_x_201:
[----:B------:R-:W-:Y:S05]  /*0b00*/  BSYNC.RECONVERGENT B0 ;  /* 0x0000000000007941 */ /* 0x000fea0003800200 */
.L_x_200:
[----:B------:R-:W-:Y:S01]  /*0b10*/  BSSY.RECONVERGENT B0, `(.L_x_203) ;  /* 0x0000015000007945 */ /* 0x000fe20003800200 */
[----:B------:R-:W-:Y:S02]  /*0b20*/  ISETP.NE.AND P5, PT, R8, RZ, PT ;  /* 0x000000ff0800720c */ /* 0x000fe40003fa5270 */
[----:B------:R-:W-:Y:S01]  /*0b30*/  PRMT R16, RZ, 0x7610, R16 ;  /* 0x00007610ff107816 */ /* 0x000fe20000000010 */
[----:B------:R-:W-:Y:S10]  /*0b40*/  @!P6 BRA `(.L_x_204) ;  /* 0x000000000044e947 */ /* 0x000ff40003800000 */
[----:B------:R-:W-:Y:S01]  /*0b50*/  IMAD.MOV.U32 R3, RZ, RZ, 0x3 ;  /* 0x00000003ff037424 */ /* 0x000fe200078e00ff */
[----:B------:R-:W-:Y:S02]  /*0b60*/  PRMT R16, RZ, 0x7610, R16 ;  /* 0x00007610ff107816 */ /* 0x000fe40000000010 */
[----:B------:R-:W-:-:S07]  /*0b70*/  PRMT R18, R8, 0x7610, R18 ;  /* 0x0000761008127816 */ /* 0x000fce0000000012 */
.L_x_205:
        /* <DEDUP_REMOVED lines=14> */
.L_x_204:
[----:B------:R-:W-:Y:S05]  /*0c60*/  BSYNC.RECONVERGENT B0 ;  /* 0x0000000000007941 */ /* 0x000fea0003800200 */
.L_x_203:
[----:B------:R-:W-:Y:S01]  /*0c70*/  BSSY.RECONVERGENT B0, `(.L_x_206) ;  /* 0x0000015000007945 */ /* 0x000fe20003800200 */
[----:B0-----:R-:W-:Y:S02]  /*0c80*/  ISETP.NE.AND P6, PT, R34, RZ, PT ;  /* 0x000000ff2200720c */ /* 0x001fe40003fc5270 */
[----:B------:R-:W-:Y:S01]  /*0c90*/  PRMT R37, RZ, 0x7610, R37 ;  /* 0x00007610ff257816 */ /* 0x000fe20000000025 */
[----:B------:R-:W-:Y:S10]  /*0ca0*/  @!P5 BRA `(.L_x_207) ;  /* 0x000000000044d947 */ /* 0x000ff40003800000 */
[----:B------:R-:W-:Y:S01]  /*0cb0*/  IMAD.MOV.U32 R18, RZ, RZ, 0x2 ;  /* 0x00000002ff127424 */ /* 0x000fe200078e00ff */
[----:B------:R-:W-:Y:S02]  /*0cc0*/  PRMT R37, RZ, 0x7610, R37 ;  /* 0x00007610ff257816 */ /* 0x000fe40000000025 */
[----:B------:R-:W-:-:S07]  /*0cd0*/  PRMT R3, R8, 0x7610, R3 ;  /* 0x0000761008037816 */ /* 0x000fce0000000003 */
.L_x_208:
        /* <DEDUP_REMOVED lines=14> */
.L_x_207:
[----:B------:R-:W-:Y:S05]  /*0dc0*/  BSYNC.RECONVERGENT B0 ;  /* 0x0000000000007941 */ /* 0x000fea0003800200 */
.L_x_206:
[----:B------:R-:W-:Y:S01]  /*0dd0*/  BSSY.RECONVERGENT B0, `(.L_x_209) ;  /* 0x0000015000007945 */ /* 0x000fe20003800200 */
[----:B------:R-:W-:Y:S02]  /*0de0*/  ISETP.NE.AND P5, PT, R40, RZ, PT ;  /* 0x000000ff2800720c */ /* 0x000fe40003fa5270 */
[----:B------:R-:W-:Y:S01]  /*0df0*/  PRMT R18, RZ, 0x7610, R18 ;  /* 0x00007610ff127816 */ /* 0x000fe20000000012 */
[----:B------:R-:W-:Y:S10]  /*0e00*/  @!P6 BRA `(.L_x_210) ;  /* 0x000000000044e947 */ /* 0x000ff40003800000 */
[----:B------:R-:W-:Y:S01]  /*0e10*/  IMAD.MOV.U32 R3, RZ, RZ, 0x3 ;  /* 0x00000003ff037424 */ /* 0x000fe200078e00ff */
[----:B------:R-:W-:Y:S02]  /*0e20*/  PRMT R18, RZ, 0x7610, R18 ;  /* 0x00007610ff127816 */ /* 0x000fe40000000012 */
[----:B------:R-:W-:-:S07]  /*0e30*/  PRMT R19, R34, 0x7610, R19 ;  /* 0x0000761022137816 */ /* 0x000fce0000000013 */
.L_x_211:
        /* <DEDUP_REMOVED lines=14> */
.L_x_210:
[----:B------:R-:W-:Y:S05]  /*0f20*/  BSYNC.RECONVERGENT B0 ;  /* 0x0000000000007941 */ /* 0x000fea0003800200 */
.L_x_209:
[----:B------:R-:W-:Y:S01]  /*0f30*/  BSSY.RECONVERGENT B0, `(.L_x_212) ;  /* 0x0000015000007945 */ /* 0x000fe20003800200 */
[----:B------:R-:W-:Y:S02]  /*0f40*/  ISETP.NE.AND P6, PT, R34, RZ, PT ;  /* 0x000000ff2200720c */ /* 0x000fe40003fc5270 */
[----:B------:R-:W-:Y:S01]  /*0f50*/  PRMT R3, RZ, 0x7610, R3 ;  /* 0x00007610ff037816 */ /* 0x000fe20000000003 */
[----:B------:R-:W-:Y:S10]  /*0f60*/  @!P0 BRA `(.L_x_213) ;  /* 0x0000000000448947 */ /* 0x000ff40003800000 */
[----:B------:R-:W-:Y:S01]  /*0f70*/  IMAD.MOV.U32 R20, RZ, RZ, 0x3 ;  /* 0x00000003ff147424 */ /* 0x000fe200078e00ff */
[----:B------:R-:W-:Y:S02]  /*0f80*/  PRMT R3, RZ, 0x7610, R3 ;  /* 0x00007610ff037816 */ /* 0x000fe40000000003 */
[----:B------:R-:W-:-:S07]  /*0f90*/  PRMT R19, R28, 0x7610, R19 ;  /* 0x000076101c137816 */ /* 0x000fce0000000013 */
.L_x_214:
        /* <DEDUP_REMOVED lines=14> */
.L_x_213:
[----:B------:R-:W-:Y:S05]  /*1080*/  BSYNC.RECONVERGENT B0 ;  /* 0x0000000000007941 */ /* 0x000fea0003800200 */
.L_x_212:
[----:B------:R-:W-:Y:S01]  /*1090*/  BSSY.RECONVERGENT B0, `(.L_x_215) ;  /* 0x0000015000007945 */ /* 0x000fe20003800200 */
[----:B------:R-:W-:Y:S02]  /*10a0*/  ISETP.NE.AND P0, PT, R40, RZ, PT ;  /* 0x000000ff2800720c */ /* 0x000fe40003f05270 */
[----:B------:R-:W-:Y:S01]  /*10b0*/  PRMT R20, RZ, 0x7610, R20 ;  /* 0x00007610ff147816 */ /* 0x000fe20000000014 */
[----:B------:R-:W-:Y:S10]  /*10c0*/  @!P6 BRA `(.L_x_216) ;  /* 0x000000000044e947 */ /* 0x000ff40003800000 */
[----:B------:R-:W-:Y:S01]  /*10d0*/  IMAD.MOV.U32 R19, RZ, RZ, 0x2 ;  /* 0x00000002ff137424 */ /* 0x000fe200078e00ff */
[----:B------:R-:W-:Y:S02]  /*10e0*/  PRMT R20, RZ, 0x7610, R20 ;  /* 0x00007610ff147816 */ /* 0x000fe40000000014 */
[----:B------:R-:W-:-:S07]  /*10f0*/  PRMT R21, R34, 0x7610, R21 ;  /* 0x0000761022157816 */ /* 0x000fce0000000015 */
.L_x_217:
        /* <DEDUP_REMOVED lines=14> */
.L_x_216:
[----:B------:R-:W-:Y:S05]  /*11e0*/  BSYNC.RECONVERGENT B0 ;  /* 0x0000000000007941 */ /* 0x000fea0003800200 */
.L_x_215:
[----:B------:R-:W-:Y:S01]  /*11f0*/  BSSY.RECONVERGENT B0, `(.L_x_218) ;  /* 0x0000015000007945 */ /* 0x000fe20003800200 */
[----:B------:R-:W-:Y:S02]  /*1200*/  ISETP.NE.AND P6, PT, R9, RZ, PT ;  /* 0x000000ff0900720c */ /* 0x000fe40003fc5270 */
[----:B------:R-:W-:Y:S01]  /*1210*/  PRMT R19, RZ, 0x7610, R19 ;  /* 0x00007610ff137816 */ /* 0x000fe20000000013 */
[----:B------:R-:W-:Y:S10]  /*1220*/  @!P5 BRA `(.L_x_219) ;  /* 0x000000000044d947 */ /* 0x000ff40003800000 */
[----:B------:R-:W-:Y:S01]  /*1230*/  IMAD.MOV.U32 R22, RZ, RZ, 0x2 ;  /* 0x00000002ff167424 */ /* 0x000fe200078e00ff */
[----:B------:R-:W-:Y:S02]  /*1240*/  PRMT R19, RZ, 0x7610, R19 ;  /* 0x00007610ff137816 */ /* 0x000fe40000000013 */
[----:B------:R-:W-:-:S07]  /*1250*/  PRMT R21, R40, 0x7610, R21 ;  /* 0x0000761028157816 */ /* 0x000fce0000000015 */
.L_x_220:
        /* <DEDUP_REMOVED lines=14> */
.L_x_219:
[----:B------:R-:W-:Y:S05]  /*1340*/  BSYNC.RECONVERGENT B0 ;  /* 0x0000000000007941 */ /* 0x000fea0003800200 */
.L_x_218:
[----:B------:R-:W-:Y:S01]  /*1350*/  BSSY.RECONVERGENT B0, `(.L_x_221) ;  /* 0x0000015000007945 */ /* 0x000fe20003800200 */
[----:B------:R-:W-:Y:S02]  /*1360*/  ISETP.NE.AND P5, PT, R9, RZ, PT ;  /* 0x000000ff0900720c */ /* 0x000fe40003fa5270 */
[----:B------:R-:W-:Y:S01]  /*1370*/  PRMT R22, RZ, 0x7610, R22 ;  /* 0x00007610ff167816 */ /* 0x000fe20000000016 */
[----:B------:R-:W-:Y:S10]  /*1380*/  @!P6 BRA `(.L_x_222) ;  /* 0x000000000044e947 */ /* 0x000ff40003800000 */
[----:B------:R-:W-:Y:S01]  /*1390*/  IMAD.MOV.U32 R21, RZ, RZ, 0x3 ;  /* 0x00000003ff157424 */ /* 0x000fe200078e00ff */
[----:B------:R-:W-:Y:S02]  /*13a0*/  PRMT R22, RZ, 0x7610, R22 ;  /* 0x00007610ff167816 */ /* 0x000fe40000000016 */
[----:B------:R-:W-:-:S07]  /*13b0*/  PRMT R23, R9, 0x7610, R23 ;  /* 0x0000761009177816 */ /* 0x000fce0000000017 */
.L_x_223:
        /* <DEDUP_REMOVED lines=14> */
.L_x_222:
[----:B------:R-:W-:Y:S05]  /*14a0*/  BSYNC.RECONVERGENT B0 ;  /* 0x0000000000007941 */ /* 0x000fea0003800200 */
.L_x_221:
[----:B------:R-:W-:Y:S01]  /*14b0*/  BSSY.RECONVERGENT B0, `(.L_x_224) ;  /* 0x0000015000007945 */ /* 0x000fe20003800200 */
[----:B------:R-:W-:Y:S02]  /*14c0*/  ISETP.NE.AND P6, PT, R4, RZ, PT ;  /* 0x000000ff0400720c */ /* 0x000fe40003fc5270 */
[----:B------:R-:W-:Y:S01]  /*14d0*/  PRMT R39, RZ, 0x7610, R39 ;  /* 0x00007610ff277816 */ /* 0x000fe20000000027 */
[----:B------:R-:W-:Y:S10]  /*14e0*/  @!P5 BRA `(.L_x_225) ;  /* 0x000000000044d947 */ /* 0x000ff40003800000 */
[----:B------:R-:W-:Y:S01]  /*14f0*/  IMAD.MOV.U32 R24, RZ, RZ, 0x2 ;  /* 0x00000002ff187424 */ /* 0x000fe200078e00ff */
[----:B------:R-:W-:Y:S02]  /*1500*/  PRMT R39, RZ, 0x7610, R39 ;  /* 0x00007610ff277816 */ /* 0x000fe40000000027 */
[----:B------:R-:W-:-:S07]  /*1510*/  PRMT R21, R9, 0x7610, R21 ;  /* 0x0000761009157816 */ /* 0x000fce0000000015 */
.L_x_226:
        /* <DEDUP_REMOVED lines=14> */
.L_x_225:
[----:B------:R-:W-:Y:S05]  /*1600*/  BSYNC.RECONVERGENT B0 ;  /* 0x0000000000007941 */ /* 0x000fea0003800200 */
.L_x_224:
[----:B------:R-:W-:Y:S01]  /*1610*/  BSSY.RECONVERGENT B0, `(.L_x_227) ;  /* 0x0000015000007945 */ /* 0x000fe20003800200 */
[----:B------:R-:W-:Y:S02]  /*1620*/  ISETP.NE.AND P5, PT, R4, RZ, PT ;  /* 0x000000ff0400720c */ /* 0x000fe40003fa5270 */
[----:B------:R-:W-:Y:S01]  /*1630*/  PRMT R24, RZ, 0x7610, R24 ;  /* 0x00007610ff187816 */ /* 0x000fe20000000018 */
[----:B------:R-:W-:Y:S10]  /*1640*/  @!P6 BRA `(.L_x_228) ;  /* 0x000000000044e947 */ /* 0x000ff40003800000 */
[----:B------:R-:W-:Y:S01]  /*1650*/  IMAD.MOV.U32 R21, RZ, RZ, 0x3 ;  /* 0x00000003ff157424 */ /* 0x000fe200078e00ff */
[----:B------:R-:W-:Y:S02]  /*1660*/  PRMT R24, RZ, 0x7610, R24 ;  /* 0x00007610ff187816 */ /* 0x000fe40000000018 */
[----:B------:R-:W-:-:S07]  /*1670*/  PRMT R23, R4, 0x7610, R23 ;  /* 0x0000761004177816 */ /* 0x000fce0000000017 */
.L_x_229:
        /* <DEDUP_REMOVED lines=14> */
.L_x_228:
[----:B------:R-:W-:Y:S05]  /*1760*/  BSYNC.RECONVERGENT B0 ;  /* 0x0000000000007941 */ /* 0x000fea0003800200 */
.L_x_227:
[----:B------:R-:W-:Y:S01]  /*1770*/  BSSY.RECONVERGENT B0, `(.L_x_230) ;  /* 0x0000015000007945 */ /* 0x000fe20003800200 */
[----:B------:R-:W-:Y:S02]  /*1780*/  ISETP.NE.AND P6, PT, R12, RZ, PT ;  /* 0x000000ff0c00720c */ /* 0x000fe40003fc5270 */
[----:B------:R-:W-:Y:S01]  /*1790*/  PRMT R41, RZ, 0x7610, R41 ;  /* 0x00007610ff297816 */ /* 0x000fe20000000029 */
[----:B------:R-:W-:Y:S10]  /*17a0*/  @!P5 BRA `(.L_x_231) ;  /* 0x000000000044d947 */ /* 0x000ff40003800000 */
[----:B------:R-:W-:Y:S01]  /*17b0*/  IMAD.MOV.U32 R26, RZ, RZ, 0x2 ;  /* 0x00000002ff1a7424 */ /* 0x000fe200078e00ff */
[----:B------:R-:W-:Y:S02]  /*17c0*/  PRMT R41, RZ, 0x7610, R41 ;  /* 0x00007610ff297816 */ /* 0x000fe40000000029 */
[----:B------:R-:W-:-:S07]  /*17d0*/  PRMT R21, R4, 0x7610, R21 ;  /* 0x0000761004157816 */ /* 0x000fce0000000015 */
.L_x_232:
        /* <DEDUP_REMOVED lines=14> */
.L_x_231:
[----:B------:R-:W-:Y:S05]  /*18c0*/  BSYNC.RECONVERGENT B0 ;  /* 0x0000000000007941 */ /* 0x000fea0003800200 */
.L_x_230:
[----:B------:R-:W-:Y:S01]  /*18d0*/  BSSY.RECONVERGENT B0, `(.L_x_233) ;  /* 0x0000015000007945 */ /* 0x000fe20003800200 */
[----:B------:R-:W-:Y:S02]  /*18e0*/  ISETP.NE.AND P5, PT, R11, RZ, PT ;  /* 0x000000ff0b00720c */ /* 0x000fe40003fa5270 */
[----:B------:R-:W-:Y:S01]  /*18f0*/  PRMT R26, RZ, 0x7610, R26 ;  /* 0x00007610ff1a7816 */ /* 0x000fe2000000001a */
[----:B------:R-:W-:Y:S10]  /*1900*/  @!P2 BRA `(.L_x_234) ;  /* 0x000000000044a947 */ /* 0x000ff40003800000 */
[----:B------:R-:W-:Y:S01]  /*1910*/  IMAD.MOV.U32 R21, RZ, RZ, 0x3 ;  /* 0x00000003ff157424 */ /* 0x000fe200078e00ff */
[----:B------:R-:W-:Y:S02]  /*1920*/  PRMT R26, RZ, 0x7610, R26 ;  /* 0x00007610ff1a7816 */ /* 0x000fe4000000001a */
[----:B------:R-:W-:-:S07]  /*1930*/  PRMT R23, R14, 0x7610, R23 ;  /* 0x000076100e177816 */ /* 0x000fce0000000017 */
.L_x_235:
        /* <DEDUP_REMOVED lines=14> */
.L_x_234:
[----:B------:R-:W-:Y:S05]  /*1a20*/  BSYNC.RECONVERGENT B0 ;  /* 0x0000000000007941 */ /* 0x000fea0003800200 */
.L_x_233:
[----:B------:R-:W-:Y:S01]  /*1a30*/  BSSY.RECONVERGENT B0, `(.L_x_236) ;  /* 0x0000015000007945 */ /* 0x000fe20003800200 */
[----:B------:R-:W-:Y:S02]  /*1a40*/  ISETP.NE.AND P2, PT, R10, RZ, PT ;  /* 0x000000ff0a00720c */ /* 0x000fe40003f45270 */
[----:B------:R-:W-:Y:S01]  /*1a50*/  PRMT R21, RZ, 0x7610, R21 ;  /* 0x00007610ff157816 */ /* 0x000fe20000000015 */
[----:B------:R-:W-:Y:S10]  /*1a60*/  @!P0 BRA `(.L_x_237) ;  /* 0x0000000000448947 */ /* 0x000ff40003800000 */
[----:B------:R-:W-:Y:S01]  /*1a70*/  IMAD.MOV.U32 R30, RZ, RZ, 0x3 ;  /* 0x00000003ff1e7424 */ /* 0x000fe200078e00ff */
[----:B------:R-:W-:Y:S02]  /*1a80*/  PRMT R21, RZ, 0x7610, R21 ;  /* 0x00007610ff157816 */ /* 0x000fe40000000015 */
[----:B------:R-:W-:-:S07]  /*1a90*/  PRMT R23, R40, 0x7610, R23 ;  /* 0x0000761028177816 */ /* 0x000fce0000000017 */
.L_x_238:
        /* <DEDUP_REMOVED lines=14> */
.L_x_237:
[----:B------:R-:W-:Y:S05]  /*1b80*/  BSYNC.RECONVERGENT B0 ;  /* 0x0000000000007941 */ /* 0x000fea0003800200 */
.L_x_236:
[----:B------:R-:W-:Y:S01]  /*1b90*/  BSSY.RECONVERGENT B0, `(.L_x_239) ;  /* 0x0000015000007945 */ /* 0x000fe20003800200 */
[----:B------:R-:W-:Y:S02]  /*1ba0*/  ISETP.NE.AND P0, PT, R10, RZ, PT ;  /* 0x000000ff0a00720c */ /* 0x000fe40003f05270 */
[----:B------:R-:W-:Y:S01]  /*1bb0*/  PRMT R30, RZ, 0x7610, R30 ;  /* 0x00007610ff1e7816 */ /* 0x000fe2000000001e */
[----:B------:R-:W-:Y:S10]  /*1bc0*/  @!P1 BRA `(.L_x_240) ;  /* 0x0000000000449947 */ /* 0x000ff40003800000 */
[----:B------:R-:W-:Y:S01]  /*1bd0*/  IMAD.MOV.U32 R23, RZ, RZ, 0x2 ;  /* 0x00000002ff177424 */ /* 0x000fe200078e00ff */
[----:B------:R-:W-:Y:S02]  /*1be0*/  PRMT R30, RZ, 0x7610, R30 ;  /* 0x00007610ff1e7816 */ /* 0x000fe4000000001e */
[----:B------:R-:W-:-:S07]  /*1bf0*/  PRMT R25, R14, 0x7610, R25 ;  /* 0x000076100e197816 */ /* 0x000fce0000000019 */
.L_x_241:
        /* <DEDUP_REMOVED lines=14> */
.L_x_240:
[----:B------:R-:W-:Y:S05]  /*1ce0*/  BSYNC.RECONVERGENT B0 ;  /* 0x0000000000007941 */ /* 0x000fea0003800200 */
.L_x_239:
[----:B------:R-:W-:Y:S01]  /*1cf0*/  BSSY.RECONVERGENT B0, `(.L_x_242) ;  /* 0x0000015000007945 */ /* 0x000fe20003800200 */
[----:B------:R-:W-:Y:S02]  /*1d00*/  ISETP.NE.AND P1, PT, R5, RZ, PT ;  /* 0x000000ff0500720c */ /* 0x000fe40003f25270 */
[----:B------:R-:W-:Y:S01]  /*1d10*/  PRMT R23, RZ, 0x7610, R23 ;  /* 0x00007610ff177816 */ /* 0x000fe20000000017 */
[----:B------:R-:W-:Y:S10]  /*1d20*/  @!P2 BRA `(.L_x_243) ;  /* 0x000000000044a947 */ /* 0x000ff40003800000 */
[----:B------:R-:W-:Y:S01]  /*1d30*/  IMAD.MOV.U32 R32, RZ, RZ, 0x2 ;  /* 0x00000002ff207424 */ /* 0x000fe200078e00ff */
[----:B------:R-:W-:Y:S02]  /*1d40*/  PRMT R23, RZ, 0x7610, R23 ;  /* 0x00007610ff177816 */ /* 0x000fe40000000017 */
[----:B------:R-:W-:-:S07]  /*1d50*/  PRMT R25, R10, 0x7610, R25 ;  /* 0x000076100a197816 */ /* 0x000fce0000000019 */
.L_x_244:
        /* <DEDUP_REMOVED lines=14> */
.L_x_243:
[----:B------:R-:W-:Y:S05]  /*1e40*/  BSYNC.RECONVERGENT B0 ;  /* 0x0000000000007941 */ /* 0x000fea0003800200 */
.L_x_242:
[----:B------:R-:W-:Y:S01]  /*1e50*/  BSSY.RECONVERGENT B0, `(.L_x_245) ;  /* 0x0000014000007945 */ /* 0x000fe20003800200 */
[----:B------:R-:W-:Y:S02]  /*1e60*/  ISETP.NE.AND P2, PT, R5, RZ, PT ;  /* 0x000000ff0500720c */ /* 0x000fe40003f45270 */
[----:B------:R-:W-:Y:S01]  /*1e70*/  PRMT R32, RZ, 0x7610, R32 ;  /* 0x00007610ff207816 */ /* 0x000fe20000000020 */
[----:B------:R-:W-:Y:S10]  /*1e80*/  @!P1 BRA `(.L_x_246) ;  /* 0x0000000000409947 */ /* 0x000ff40003800000 */
[----:B------:R-:W-:Y:S01]  /*1e90*/  IMAD.MOV.U32 R25, RZ, RZ, 0x3 ;  /* 0x00000003ff197424 */ /* 0x000fe200078e00ff */
[----:B------:R-:W-:Y:S02]  /*1ea0*/  PRMT R32, RZ, 0x7610, R32 ;  /* 0x00007610ff207816 */ /* 0x000fe40000000020 */
[----:B------:R-:W-:-:S07]  /*1eb0*/  PRMT R27, R5, 0x7610, R27 ;  /* 0x00007610051b7816 */ /* 0x000fce000000001b */
.L_x_247:
        /* <DEDUP_REMOVED lines=13> */
.L_x_246:
[----:B------:R-:W-:Y:S05]  /*1f90*/  BSYNC.RECONVERGENT B0 ;  /* 0x0000000000007941 */ /* 0x000fea0003800200 */
.L_x_245:
[----:B------:R-:W-:Y:S01]  /*1fa0*/  BSSY.RECONVERGENT B0, `(.L_x_248) ;  /* 0x000001b000007945 */ /* 0x000fe20003800200 */
[----:B------:R-:W-:Y:S02]  /*1fb0*/  LOP3.LUT R35, R35, R16, RZ, 0x3c, !PT ;  /* 0x0000001023237212 */ /* 0x000fe400078e3cff */
[----:B------:R-:W-:Y:S02]  /*1fc0*/  LOP3.LUT R33, R2, R33, RZ, 0x3c, !PT ;  /* 0x0000002102217212 */ /* 0x000fe400078e3cff */
[----:B------:R-:W-:Y:S02]  /*1fd0*/  LOP3.LUT R16, R3, R20, RZ, 0x3c, !PT ;  /* 0x0000001403107212 */ /* 0x000fe400078e3cff */
[----:B----4-:R-:W-:Y:S02]  /*1fe0*/  ISETP.NE.AND P1, PT, R7, RZ, PT ;  /* 0x000000ff0700720c */ /* 0x010fe40003f25270 */
[----:B------:R-:W-:Y:S02]  /*1ff0*/  LOP3.LUT R37, R37, R18, RZ, 0x3c, !PT ;  /* 0x0000001225257212 */ /* 0x000fe400078e3cff */
[----:B------:R-:W-:-:S02]  /*2000*/  LOP3.LUT R19, R22, R19, RZ, 0x3c, !PT ;  /* 0x0000001316137212 */ /* 0x000fc400078e3cff */
[----:B------:R-:W-:Y:S02]  /*2010*/  PRMT R2, RZ, 0x7610, R2 ;  /* 0x00007610ff027816 */ /* 0x000fe40000000002 */
[----:B------:R-:W-:Y:S01]  /*2020*/  PRMT R3, RZ, 0x7610, R3 ;  /* 0x00007610ff037816 */ /* 0x000fe20000000003 */
[----:B------:R-:W-:Y:S06]  /*2030*/  @!P2 BRA `(.L_x_249) ;  /* 0x000000000044a947 */ /* 0x000fec0003800000 */
[----:B------:R-:W-:Y:S01]  /*2040*/  IMAD.MOV.U32 R18, RZ, RZ, 0x2 ;  /* 0x00000002ff127424 */ /* 0x000fe200078e00ff */
[----:B------:R-:W-:Y:S02]  /*2050*/  PRMT R3, RZ, 0x7610, R3 ;  /* 0x00007610ff037816 */ /* 0x000fe40000000003 */
[----:B------:R-:W-:-:S07]  /*2060*/  PRMT R20, R5, 0x7610, R20 ;  /* 0x0000761005147816 */ /* 0x000fce0000000014 */
.L_x_250:
        /* <DEDUP_REMOVED lines=14> */
.L_x_249:
[----:B------:R-:W-:Y:S05]  /*2150*/  BSYNC.RECONVERGENT B0 ;  /* 0x0000000000007941 */ /* 0x000fea0003800200 */
.L_x_248:
[----:B------:R-:W-:Y:S04]  /*2160*/  BSSY.RECONVERGENT B0, `(.L_x_251) ;  /* 0x0000013000007945 */ /* 0x000fe80003800200 */
[----:B------:R-:W-:Y:S05]  /*2170*/  @!P3 BRA `(.L_x_252) ;  /* 0x000000000044b947 */ /* 0x000fea0003800000 */
[----:B------:R-:W-:Y:S01]  /*2180*/  IMAD.MOV.U32 R25, RZ, RZ, 0x3 ;  /* 0x00000003ff197424 */ /* 0x000fe200078e00ff */
[----:B------:R-:W-:Y:S02]  /*2190*/  PRMT R2, RZ, 0x7610, R2 ;  /* 0x00007610ff027816 */ /* 0x000fe40000000002 */
[----:B------:R-:W-:-:S07]  /*21a0*/  PRMT R18, R15, 0x7610, R18 ;  /* 0x000076100f127816 */ /* 0x000fce0000000012 */
.L_x_253:
        /* <DEDUP_REMOVED lines=14> */
.L_x_252:
[----:B------:R-:W-:Y:S05]  /*2290*/  BSYNC.RECONVERGENT B0 ;  /* 0x0000000000007941 */ /* 0x000fea0003800200 */
.L_x_251:
[----:B------:R-:W-:Y:S01]  /*22a0*/  BSSY.RECONVERGENT B0, `(.L_x_254) ;  /* 0x000001b000007945 */ /* 0x000fe20003800200 */
[----:B------:R-:W-:Y:S02]  /*22b0*/  LOP3.LUT R18, R21, R30, RZ, 0x3c, !PT ;  /* 0x0000001e15127212 */ /* 0x000fe400078e3cff */
[----:B------:R-:W-:Y:S02]  /*22c0*/  LOP3.LUT R20, R32, R23, RZ, 0x3c, !PT ;  /* 0x0000001720147212 */ /* 0x000fe400078e3cff */
[----:B------:R-:W-:Y:S02]  /*22d0*/  LOP3.LUT R21, R3, R2, RZ, 0x3c, !PT ;  /* 0x0000000203157212 */ /* 0x000fe400078e3cff */
[----:B------:R-:W-:Y:S02]  /*22e0*/  ISETP.NE.AND P2, PT, R6, RZ, PT ;  /* 0x000000ff0600720c */ /* 0x000fe40003f45270 */
        /* <DEDUP_REMOVED lines=8> */
.L_x_256:
        /* <DEDUP_REMOVED lines=14> */
.L_x_255:
[----:B------:R-:W-:Y:S05]  /*2450*/  BSYNC.RECONVERGENT B0 ;  /* 0x0000000000007941 */ /* 0x000fea0003800200 */
.L_x_254:
[----:B------:R-:W-:Y:S04]  /*2460*/  BSSY.RECONVERGENT B0, `(.L_x_257) ;  /* 0x0000013000007945 */ /* 0x000fe80003800200 */
[----:B------:R-:W-:Y:S05]  /*2470*/  @!P5 BRA `(.L_x_258) ;  /* 0x000000000044d947 */ /* 0x000fea0003800000 */
[----:B------:R-:W-:Y:S01]  /*2480*/  IMAD.MOV.U32 R3, RZ, RZ, 0x3 ;  /* 0x00000003ff037424 */ /* 0x000fe200078e00ff */
[----:B------:R-:W-:Y:S02]  /*2490*/  PRMT R2, RZ, 0x7610, R2 ;  /* 0x00007610ff027816 */ /* 0x000fe40000000002 */
[----:B------:R-:W-:-:S07]  /*24a0*/  PRMT R22, R11, 0x7610, R22 ;  /* 0x000076100b167816 */ /* 0x000fce0000000016 */
.L_x_259:
        /* <DEDUP_REMOVED lines=14> */
.L_x_258:
[----:B------:R-:W-:Y:S05]  /*2590*/  BSYNC.RECONVERGENT B0 ;  /* 0x0000000000007941 */ /* 0x000fea0003800200 */
.L_x_257:
        /* <DEDUP_REMOVED lines=8> */
.L_x_262:
        /* <DEDUP_REMOVED lines=14> */
.L_x_261:
[----:B------:R-:W-:Y:S05]  /*2700*/  BSYNC.RECONVERGENT B0 ;  /* 0x0000000000007941 */ /* 0x000fea0003800200 */
.L_x_260:
[----:B------:R-:W-:Y:S04]  /*2710*/  BSSY.RECONVERGENT B0, `(.L_x_263) ;  /* 0x0000013000007945 */ /* 0x000fe80003800200 */
[----:B------:R-:W-:Y:S05]  /*2720*/  @!P5 BRA `(.L_x_264) ;  /* 0x000000000044d947 */ /* 0x000fea0003800000 */
[----:B------:R-:W-:Y:S01]  /*2730*/  IMAD.MOV.U32 R2, RZ, RZ, 0x2 ;  /* 0x00000002ff027424 */ /* 0x000fe200078e00ff */
[----:B------:R-:W-:Y:S02]  /*2740*/  PRMT R3, RZ, 0x7610, R3 ;  /* 0x00007610ff037816 */ /* 0x000fe40000000003 */
[----:B------:R-:W-:-:S07]  /*2750*/  PRMT R24, R11, 0x7610, R24 ;  /* 0x000076100b187816 */ /* 0x000fce0000000018 */
.L_x_265:
        /* <DEDUP_REMOVED lines=14> */
.L_x_264:
[----:B------:R-:W-:Y:S05]  /*2840*/  BSYNC.RECONVERGENT B0 ;  /* 0x0000000000007941 */ /* 0x000fea0003800200 */
.L_x_263:
        /* <DEDUP_REMOVED lines=8> */
.L_x_268:
        /* <DEDUP_REMOVED lines=14> */
.L_x_267:
[----:B------:R-:W-:Y:S05]  /*29b0*/  BSYNC.RECONVERGENT B0 ;  /* 0x0000000000007941 */ /* 0x000fea0003800200 */
.L_x_266:
[----:B------:R-:W-:Y:S04]  /*29c0*/  BSSY.RECONVERGENT B0, `(.L_x_269) ;  /* 0x0000013000007945 */ /* 0x000fe80003800200 */
[----:B------:R-:W-:Y:S05]  /*29d0*/  @!P4 BRA `(.L_x_270) ;  /* 0x000000000044c947 */ /* 0x000fea0003800000 */
[----:B------:R-:W-:Y:S01]  /*29e0*/  IMAD.MOV.U32 R24, RZ, RZ, 0x3 ;  /* 0x00000003ff187424 */ /* 0x000fe200078e00ff */
[----:B------:R-:W-:Y:S02]  /*29f0*/  PRMT R25, RZ, 0x7610, R25 ;  /* 0x00007610ff197816 */ /* 0x000fe40000000019 */
[----:B------:R-:W-:-:S07]  /*2a00*/  PRMT R3, R17, 0x7610, R3 ;  /* 0x0000761011037816 */ /* 0x000fce0000000003 */
.L_x_271:
        /* <DEDUP_REMOVED lines=14> */
.L_x_270:
[----:B------:R-:W-:Y:S05]  /*2af0*/  BSYNC.RECONVERGENT B0 ;  /* 0x0000000000007941 */ /* 0x000fea0003800200 */
.L_x_269:
        /* <DEDUP_REMOVED lines=8> */
.L_x_274:
        /* <DEDUP_REMOVED lines=14> */
.L_x_273:
[----:B------:R-:W-:Y:S05]  /*2c60*/  BSYNC.RECONVERGENT B0 ;  /* 0x0000000000007941 */ /* 0x000fea0003800200 */
.L_x_272:
[----:B------:R-:W-:Y:S04]  /*2c70*/  BSSY.RECONVERGENT B0, `(.L_x_275) ;  /* 0x0000013000007945 */ /* 0x000fe80003800200 */
[----:B------:R-:W-:Y:S05]  /*2c80*/  @!P6 BRA `(.L_x_276) ;  /* 0x000000000044e947 */ /* 0x000fea0003800000 */
[----:B------:R-:W-:Y:S01]  /*2c90*/  IMAD.MOV.U32 R24, RZ, RZ, 0x3 ;  /* 0x00000003ff187424 */ /* 0x000fe200078e00ff */
[----:B------:R-:W-:Y:S02]  /*2ca0*/  PRMT R27, RZ, 0x7610, R27 ;  /* 0x00007610ff1b7816 */ /* 0x000fe4000000001b */
[----:B------:R-:W-:-:S07]  /*2cb0*/  PRMT R3, R12, 0x7610, R3 ;  /* 0x000076100c037816 */ /* 0x000fce0000000003 */
.L_x_277:
        /* <DEDUP_REMOVED lines=14> */
.L_x_276:
[----:B------:R-:W-:Y:S05]  /*2da0*/  BSYNC.RECONVERGENT B0 ;  /* 0x0000000000007941 */ /* 0x000fea0003800200 */
.L_x_275:
[----:B------:R-:W-:Y:S01]  /*2db0*/  BSSY.RECONVERGENT B0, `(.L_x_278) ;  /* 0x0000017000007945 */ /* 0x000fe20003800200 */
[----:B------:R-:W-:Y:S02]  /*2dc0*/  LOP3.LUT R27, R2, R27, RZ, 0x3c, !PT ;  /* 0x0000001b021b7212 */ /* 0x000fe400078e3cff */
[----:B------:R-:W-:Y:S02]  /*2dd0*/  PRMT R29, RZ, 0x7610, R29 ;  /* 0x00007610ff1d7816 */ /* 0x000fe4000000001d */
[----:B------:R-:W-:Y:S02]  /*2de0*/  PRMT R24, RZ, 0x7610, R24 ;  /* 0x00007610ff187816 */ /* 0x000fe40000000018 */
[----:B------:R-:W-:Y:S01]  /*2df0*/  PRMT R2, RZ, 0x7610, R2 ;  /* 0x00007610ff027816 */ /* 0x000fe20000000002 */
[----:B------:R-:W-:Y:S06]  /*2e00*/  @!P6 BRA `(.L_x_279) ;  /* 0x000000000044e947 */ /* 0x000fec0003800000 */
[----:B------:R-:W-:Y:S01]  /*2e10*/  IMAD.MOV.U32 R3, RZ, RZ, 0x2 ;  /* 0x00000002ff037424 */ /* 0x000fe200078e00ff */
[----:B------:R-:W-:Y:S02]  /*2e20*/  PRMT R2, RZ, 0x7610, R2 ;  /* 0x00007610ff027816 */ /* 0x000fe40000000002 */
[----:B------:R-:W-:-:S07]  /*2e30*/  PRMT R26, R12, 0x7610, R26 ;  /* 0x000076100c1a7816 */ /* 0x000fce000000001a */
.L_x_280:
        /* <DEDUP_REMOVED lines=14> */
.L_x_279:
[----:B------:R-:W-:Y:S05]  /*2f20*/  BSYNC.RECONVERGENT B0 ;  /* 0x0000000000007941 */ /* 0x000fea0003800200 */
.L_x_278:
[----:B------:R-:W-:Y:S04]  /*2f30*/  BSSY.RECONVERGENT B0, `(.L_x_281) ;  /* 0x0000013000007945 */ /* 0x000fe80003800200 */
[----:B------:R-:W-:Y:S05]  /*2f40*/  @!P1 BRA `(.L_x_282) ;  /* 0x0000000000449947 */ /* 0x000fea0003800000 */
[----:B------:R-:W-:Y:S01]  /*2f50*/  IMAD.MOV.U32 R26, RZ, RZ, 0x3 ;  /* 0x00000003ff1a7424 */ /* 0x000fe200078e00ff */
[----:B------:R-:W-:Y:S02]  /*2f60*/  PRMT R29, RZ, 0x7610, R29 ;  /* 0x00007610ff1d7816 */ /* 0x000fe4000000001d */
[----:B------:R-:W-:-:S07]  /*2f70*/  PRMT R3, R7, 0x7610, R3 ;  /* 0x0000761007037816 */ /* 0x000fce0000000003 */
.L_x_283:
        /* <DEDUP_REMOVED lines=14> */
.L_x_282:
[----:B------:R-:W-:Y:S05]  /*3060*/  BSYNC.RECONVERGENT B0 ;  /* 0x0000000000007941 */ /* 0x000fea0003800200 */
.L_x_281:
[----:B------:R-:W-:Y:S04]  /*3070*/  BSSY.RECONVERGENT B0, `(.L_x_284) ;  /* 0x0000013000007945 */ /* 0x000fe80003800200 */
[----:B------:R-:W-:Y:S05]  /*3080*/  @!P2 BRA `(.L_x_285) ;  /* 0x000000000044a947 */ /* 0x000fea0003800000 */
[----:B------:R-:W-:Y:S01]  /*3090*/  IMAD.MOV.U32 R3, RZ, RZ, 0x3 ;  /* 0x00000003ff037424 */ /* 0x000fe200078e00ff */
[----:B------:R-:W-:Y:S02]  /*30a0*/  PRMT R24, RZ, 0x7610, R24 ;  /* 0x00007610ff187816 */ /* 0x000fe40000000018 */
[----:B------:R-:W-:-:S07]  /*30b0*/  PRMT R26, R6, 0x7610, R26 ;  /* 0x00007610061a7816 */ /* 0x000fce000000001a */
.L_x_286:
        /* <DEDUP_REMOVED lines=14> */
.L_x_285:
[----:B------:R-:W-:Y:S05]  /*31a0*/  BSYNC.RECONVERGENT B0 ;  /* 0x0000000000007941 */ /* 0x000fea0003800200 */
.L_x_284:
[----:B------:R-:W-:Y:S01]  /*31b0*/  BSSY.RECONVERGENT B0, `(.L_x_287) ;  /* 0x0000015000007945 */ /* 0x000fe20003800200 */
[----:B------:R-:W-:Y:S02]  /*31c0*/  LOP3.LUT R29, R2, R29, RZ, 0x3c, !PT ;  /* 0x0000001d021d7212 */ /* 0x000fe400078e3cff */
[----:B------:R-:W-:Y:S01]  /*31d0*/  PRMT R31, RZ, 0x7610, R31 ;  /* 0x00007610ff1f7816 */ /* 0x000fe2000000001f */
[----:B------:R-:W-:Y:S06]  /*31e0*/  @!P1 BRA `(.L_x_288) ;  /* 0x0000000000449947 */ /* 0x000fec0003800000 */
[----:B------:R-:W-:Y:S01]  /*31f0*/  IMAD.MOV.U32 R2, RZ, RZ, 0x2 ;  /* 0x00000002ff027424 */ /* 0x000fe200078e00ff */
[----:B------:R-:W-:Y:S02]  /*3200*/  PRMT R31, RZ, 0x7610, R31 ;  /* 0x00007610ff1f7816 */ /* 0x000fe4000000001f */
[----:B------:R-:W-:-:S07]  /*3210*/  PRMT R3, R7, 0x7610, R3 ;  /* 0x0000761007037816 */ /* 0x000fce0000000003 */
.L_x_289:
        /* <DEDUP_REMOVED lines=14> */
.L_x_288:
[----:B------:R-:W-:Y:S05]  /*3300*/  BSYNC.RECONVERGENT B0 ;  /* 0x0000000000007941 */ /* 0x000fea0003800200 */
.L_x_287:
        /* <DEDUP_REMOVED lines=8> */
[----:B------:R-:W5:Y:S04]  /*3390*/  LDG.E.U8 R38, desc[UR8][R2.64+0x5] ;  /* 0x0000050802267981 */ /* 0x000f68000c1e1100 */
[----:B------:R-:W5:Y:S04]  /*33a0*/  LDG.E.U8 R36, desc[UR8][R2.64+0x6] ;  /* 0x0000060802247981 */ /* 0x000f68000c1e1100 */
[----:B------:R-:W5:Y:S01]  /*33b0*/  LDG.E.U8 R26, desc[UR8][R2.64+0x3] ;  /* 0x00000308021a7981 */ /* 0x000f62000c1e1100 */
[----:B--2---:R-:W-:-:S02]  /*33c0*/  LOP3.LUT R35, R28, R35, R32, 0x96, !PT ;  /* 0x000000231c237212 */ /* 0x004fc400078e9620 */
[----:B---3--:R-:W-:Y:S02]  /*33d0*/  LOP3.LUT R28, R28, R37, R42, 0x96, !PT ;  /* 0x000000251c1c7212 */ /* 0x008fe400078e962a */
[----:B------:R-:W2:Y:S01]  /*33e0*/  LDG.E.U8 R42, desc[UR8][R2.64+0xf] ;  /* 0x00000f08022a7981 */ /* 0x000ea2000c1e1100 */
[----:B----4-:R-:W-:-:S03]  /*33f0*/  LOP3.LUT R37, R8, R33, R30, 0x96, !PT ;  /* 0x0000002108257212 */ /* 0x010fc600078e961e */
[----:B------:R-:W3:Y:S01]  /*3400*/  LDG.E.U8 R33, desc[UR8][R2.64+0x4] ;  /* 0x0000040802217981 */ /* 0x000ee2000c1e1100 */
[-C--:B------:R-:W-:Y:S02]  /*3410*/  LOP3.LUT R32, R37, R34.reuse, RZ, 0x3c, !PT ;  /* 0x0000002225207212 */ /* 0x080fe400078e3cff */
[----:B------:R-:W-:Y:S01]  /*3420*/  LOP3.LUT R34, R35, R34, RZ, 0x3c, !PT ;  /* 0x0000002223227212 */ /* 0x000fe200078e3cff */
[----:B------:R-:W4:Y:S01]  /*3430*/  LDG.E.U8 R30, desc[UR8][R2.64+0x7] ;  /* 0x00000708021e7981 */ /* 0x000f22000c1e1100 */
[C---:B-----5:R-:W-:Y:S02]  /*3440*/  LOP3.LUT R35, R40.reuse, R39, R38, 0x96, !PT ;  /* 0x0000002728237212 */ /* 0x060fe400078e9626 */
[----:B------:R-:W-:Y:S01]  /*3450*/  LOP3.LUT R40, R40, R41, R36, 0x96, !PT ;  /* 0x0000002928287212 */ /* 0x000fe200078e9624 */
[----:B------:R-:W5:Y:S01]  /*3460*/  LDG.E.U8 R37, desc[UR8][R2.64+0x9] ;  /* 0x0000090802257981 */ /* 0x000f62000c1e1100 */
[----:B------:R-:W-:-:S03]  /*3470*/  LOP3.LUT R43, R13, R16, R26, 0x96, !PT ;  /* 0x000000100d2b7212 */ /* 0x000fc600078e961a */
[----:B------:R-:W5:Y:S04]  /*3480*/  LDG.E.U8 R36, desc[UR8][R2.64+0x8] ;  /* 0x0000080802247981 */ /* 0x000f68000c1e1100 */
[----:B------:R-:W5:Y:S04]  /*3490*/  LDG.E.U8 R16, desc[UR8][R2.64+0xc] ;  /* 0x00000c0802107981 */ /* 0x000f68000c1e1100 */
[----:B------:R-:W5:Y:S04]  /*34a0*/  LDG.E.U8 R26, desc[UR8][R2.64+0xd] ;  /* 0x00000d08021a7981 */ /* 0x000f68000c1e1100 */
[----:B------:R-:W5:Y:S04]  /*34b0*/  LDG.E.U8 R39, desc[UR8][R2.64+0xa] ;  /* 0x00000a0802277981 */ /* 0x000f68000c1e1100 */
[----:B------:R-:W5:Y:S04]  /*34c0*/  LDG.E.U8 R38, desc[UR8][R2.64+0xb] ;  /* 0x00000b0802267981 */ /* 0x000f68000c1e1100 */
[----:B------:R-:W5:Y:S01]  /*34d0*/  LDG.E.U8 R41, desc[UR8][R2.64+0xe] ;  /* 0x00000e0802297981 */ /* 0x000f62000c1e1100 */
[----:B------:R-:W-:Y:S01]  /*34e0*/  UIADD3 UR6, UPT, UPT, UR6, 0x1, URZ ;  /* 0x0000000106067890 */ /* 0x000fe2000fffe0ff */
[----:B------:R-:W-:-:S02]  /*34f0*/  LOP3.LUT R28, R28, R13, RZ, 0x3c, !PT ;  /* 0x0000000d1c1c7212 */ /* 0x000fc400078e3cff */
[----:B------:R-:W-:Y:S01]  /*3500*/  LOP3.LUT R35, R35, R14, RZ, 0x3c, !PT ;  /* 0x0000000e23237212 */ /* 0x000fe200078e3cff */
[----:B------:R-:W-:Y:S01]  /*3510*/  UISETP.NE.AND UP0, UPT, UR6, 0xe, UPT ;  /* 0x0000000e0600788c */ /* 0x000fe2000bf05270 */
[----:B------:R-:W-:Y:S02]  /*3520*/  LOP3.LUT R8, R43, R8, RZ, 0x3c, !PT ;  /* 0x000000082b087212 */ /* 0x000fe400078e3cff */
[----:B------:R-:W-:Y:S02]  /*3530*/  LOP3.LUT R40, R40, R9, RZ, 0x3c, !PT ;  /* 0x0000000928287212 */ /* 0x000fe400078e3cff */
[----:B---3--:R-:W-:Y:S02]  /*3540*/  LOP3.LUT R19, R4, R19, R33, 0x96, !PT ;  /* 0x0000001304137212 */ /* 0x008fe400078e9621 */
[----:B--2---:R-:W-:Y:S02]  /*3550*/  LOP3.LUT R42, R42, R24, R31, 0x96, !PT ;  /* 0x000000182a2a7212 */ /* 0x004fe400078e961f */
[----:B------:R-:W-:-:S02]  /*3560*/  LOP3.LUT R13, R19, R14, RZ, 0x3c, !PT ;  /* 0x0000000e130d7212 */ /* 0x000fc400078e3cff */
[----:B----4-:R-:W-:Y:S02]  /*3570*/  LOP3.LUT R33, R9, R18, R30, 0x96, !PT ;  /* 0x0000001209217212 */ /* 0x010fe400078e961e */
[----:B-----5:R-:W-:Y:S02]  /*3580*/  LOP3.LUT R14, R10, R21, R37, 0x96, !PT ;  /* 0x000000150a0e7212 */ /* 0x020fe400078e9625 */
[----:B------:R-:W-:Y:S02]  /*3590*/  LOP3.LUT R20, R15, R20, R36, 0x96, !PT ;  /* 0x000000140f147212 */ /* 0x000fe400078e9624 */
[----:B------:R-:W-:Y:S02]  /*35a0*/  LOP3.LUT R16, R12, R25, R16, 0x96, !PT ;  /* 0x000000190c107212 */ /* 0x000fe400078e9610 */
[----:B------:R-:W-:Y:S02]  /*35b0*/  LOP3.LUT R26, R6, R27, R26, 0x96, !PT ;  /* 0x0000001b061a7212 */ /* 0x000fe400078e961a */
[----:B------:R-:W-:-:S02]  /*35c0*/  LOP3.LUT R4, R33, R4, RZ, 0x3c, !PT ;  /* 0x0000000421047212 */ /* 0x000fc400078e3cff */
[----:B------:R-:W-:Y:S02]  /*35d0*/  LOP3.LUT R10, R10, R23, R39, 0x96, !PT ;  /* 0x000000170a0a7212 */ /* 0x000fe400078e9627 */
[----:B------:R-:W-:Y:S02]  /*35e0*/  LOP3.LUT R22, R5, R22, R38, 0x96, !PT ;  /* 0x0000001605167212 */ /* 0x000fe400078e9626 */
[----:B------:R-:W-:Y:S02]  /*35f0*/  LOP3.LUT R6, R6, R29, R41, 0x96, !PT ;  /* 0x0000001d06067212 */ /* 0x000fe400078e9629 */
[----:B------:R-:W-:Y:S02]  /*3600*/  LOP3.LUT R33, R20, R11, RZ, 0x3c, !PT ;  /* 0x0000000b14217212 */ /* 0x000fe400078e3cff */
[----:B------:R-:W-:Y:S02]  /*3610*/  LOP3.LUT R16, R16, R7, RZ, 0x3c, !PT ;  /* 0x0000000710107212 */ /* 0x000fe400078e3cff */
[----:B------:R-:W-:-:S02]  /*3620*/  LOP3.LUT R11, R14, R11, RZ, 0x3c, !PT ;  /* 0x0000000b0e0b7212 */ /* 0x000fc400078e3cff */
[----:B------:R-:W-:Y:S02]  /*3630*/  LOP3.LUT R5, R10, R5, RZ, 0x3c, !PT ;  /* 0x000000050a057212 */ /* 0x000fe400078e3cff */
[----:B------:R-:W-:Y:S02]  /*3640*/  LOP3.LUT R15, R22, R15, RZ, 0x3c, !PT ;  /* 0x0000000f160f7212 */ /* 0x000fe400078e3cff */
[----:B------:R-:W-:Y:S02]  /*3650*/  LOP3.LUT R7, R26, R7, RZ, 0x3c, !PT ;  /* 0x000000071a077212 */ /* 0x000fe400078e3cff */
[----:B------:R-:W-:Y:S02]  /*3660*/  LOP3.LUT R6, R6, R17, RZ, 0x3c, !PT ;  /* 0x0000001106067212 */ /* 0x000fe400078e3cff */
[----:B------:R-:W-:Y:S02]  /*3670*/  LOP3.LUT R42, R12, R42, R17, 0x96, !PT ;  /* 0x0000002a0c2a7212 */ /* 0x000fe400078e9611 */
        /* <DEDUP_REMOVED lines=13> */
[----:B------:R-:W-:Y:S01]  /*3750*/  PRMT R25, R42, 0x7610, R25 ;  /* 0x000076102a197816 */ /* 0x000fe20000000019 */
[----:B------:R-:W-:Y:S06]  /*3760*/  BRA.U UP0, `(.L_x_290) ;  /* 0xffffffcd00487547 */ /* 0x000fec000b83ffff */
[----:B------:R-:W0:Y:S01]  /*3770*/  LDC.64 R2, c[0x0][0x390] ;  /* 0x0000e400ff027b82 */ /* 0x000e220000000a00 */
[----:B------:R-:W-:Y:S01]  /*3780*/  LOP3.LUT R36, R32, 0xff, RZ, 0xc0, !PT ;  /* 0x000000ff20247812 */ /* 0x000fe200078ec0ff */
[----:B------:R-:W1:Y:S01]  /*3790*/  LDCU.64 UR4, c[0x0][0x388] ;  /* 0x00007100ff0477ac */ /* 0x000e620008000a00 */
[----:B0-----:R-:W2:Y:S04]  /*37a0*/  LDG.E.U8 R15, desc[UR8][R2.64+0xe5] ;  /* 0x0000e508020f7981 */ /* 0x001ea8000c1e1100 */
        /* <DEDUP_REMOVED lines=19> */
[----:B------:R-:W-:Y:S02]  /*38e0*/  LOP3.LUT R23, R23, 0xff, RZ, 0xc0, !PT ;  /* 0x000000ff17177812 */ /* 0x000fe400078ec0ff */
[----:B0-----:R-:W-:Y:S01]  /*38f0*/  LOP3.LUT R3, R24, 0xff, RZ, 0xc0, !PT ;  /* 0x000000ff18037812 */ /* 0x001fe200078ec0ff */
[----:B------:R-:W2:Y:S01]  /*3900*/  LDC.U8 R2, c[0x3][R41] ;  /* 0x00c0000029027b82 */ /* 0x000ea20000000000 */
[----:B------:R-:W-:-:S02]  /*3910*/  LOP3.LUT R30, R31, 0xff, RZ, 0xc0, !PT ;  /* 0x000000ff1f1e7812 */ /* 0x000fc400078ec0ff */
        /* <DEDUP_REMOVED lines=8> */
[----:B------:R-:W3:Y:S08]  /*39a0*/  LDC.U8 R3, c[0x3][R3] ;  /* 0x00c0000003037b82 */ /* 0x000ef00000000000 */
[----:B------:R-:W4:Y:S08]  /*39b0*/  LDC.U8 R36, c[0x3][R36] ;  /* 0x00c0000024247b82 */ /* 0x000f300000000000 */
[----:B------:R-:W5:Y:S08]  /*39c0*/  LDC.U8 R29, c[0x3][R42] ;  /* 0x00c000002a1d7b82 */ /* 0x000f700000000000 */
[----:B------:R3:W0:Y:S08]  /*39d0*/  LDC.U8 R31, c[0x3][R35] ;  /* 0x00c00000231f7b82 */ /* 0x0006300000000000 */
        /* <DEDUP_REMOVED lines=11> */
[----:B--2---:R-:W-:-:S02]  /*3a90*/  LOP3.LUT R15, R2, R15, RZ, 0x3c, !PT ;  /* 0x0000000f020f7212 */ /* 0x004fc400078e3cff */
[C---:B-1----:R-:W-:Y:S02]  /*3aa0*/  IADD3 R2, P0, PT, R0.reuse, UR4, RZ ;  /* 0x0000000400027c10 */ /* 0x042fe4000ff1e0ff */
[----:B---3--:R-:W-:Y:S02]  /*3ab0*/  LOP3.LUT R35, R3, R14, RZ, 0x3c, !PT ;  /* 0x0000000e03237212 */ /* 0x008fe400078e3cff */
[----:B------:R-:W-:Y:S02]  /*3ac0*/  LEA.HI.X.SX32 R3, R0, UR5, 0x1, P0 ;  /* 0x0000000500037c11 */ /* 0x000fe400080f0eff */
[----:B----4-:R-:W-:Y:S02]  /*3ad0*/  LOP3.LUT R19, R36, R19, RZ, 0x3c, !PT ;  /* 0x0000001324137212 */ /* 0x010fe400078e3cff */
[----:B-----5:R-:W-:Y:S02]  /*3ae0*/  LOP3.LUT R29, R29, R10, RZ, 0x3c, !PT ;  /* 0x0000000a1d1d7212 */ /* 0x020fe400078e3cff */
[----:B0-----:R-:W-:-:S02]  /*3af0*/  LOP3.LUT R31, R31, R18, RZ, 0x3c, !PT ;  /* 0x000000121f1f7212 */ /* 0x001fc400078e3cff */
        /* <DEDUP_REMOVED lines=28> */
.L_x_291:
        /* <DEDUP_REMOVED lines=12> */
.L_x_293:


//--------------------- .nv.shared.reserved.0     --------------------------
	.section	.nv.shared.reserved.0,"aw",@nobits
	.weak		__nv_reservedSMEM_offset_0_alias
	.size		__nv_reservedSMEM_offset_0_alias, 0, 64
	.other		__nv_reservedSMEM_offset_0_alias,@"STO_CUDA_RESERVED_SHARED STV_DEFAULT"
__nv_reservedSMEM_offset_0_alias:
	.zero		0
	.zero		64


//--------------------- .nv.constant0._Z21aes256_decrypt_kernelPhS_PKh --------------------------
	.section	.nv.constant0._Z21aes256_decrypt_kernelPhS_PKh,"a",@progbits
	.sectionflags	@""
	.align	4
.nv.constant0._Z21aes256_decrypt_kernelPhS_PKh:
	.zero		920


//--------------------- .nv.constant0._Z21aes256_encrypt_kernelPhS_PKh --------------------------
	.section	.nv.constant0._Z21aes256_encrypt_kernelPhS_PKh,"a",@progbits
	.sectionflags	@""
	.align	4
.nv.constant0._Z21aes256_encrypt_kernelPhS_PKh:
	.zero		920


//--------------------- SYMBOLS --------------------------

	.type		.nv.reservedSmem.offset0,@object
	.size		.nv.reservedSmem.offset0,0x4
